	.target	sm_90a

	.elftype	@"ET_EXEC"


//--------------------- .note.nv.tkinfo           --------------------------
	.section	.note.nv.tkinfo,"",@"SHT_NOTE"
	.sectionflags	@"SHF_NOTE_NV_TKINFO"
	.tkinfo
        /*0018*/ 	.word	0x00000002
        /*0030*/ 	.string	""
        /*0030*/ 	.string	"ptxas"
        /*0030*/ 	.string	"Cuda compilation tools, release 13.0, V13.0.88"
        /*0030*/ 	.string	"Build cuda_13.0.r13.0/compiler.36424714_0"
        /*0030*/ 	.string	"-arch sm_90a -m 64 "



//--------------------- .note.nv.cuinfo           --------------------------
	.section	.note.nv.cuinfo,"",@"SHT_NOTE"
	.sectionflags	@"SHF_NOTE_NV_CUINFO"
        /*0018*/ 	.short	0x0002
        /*001a*/ 	.short	0x005a
        /*001c*/ 	.short	0x0082
	.zero		2


//--------------------- .nv.info                  --------------------------
	.section	.nv.info,"",@"SHT_CUDA_INFO"
	.align	4


	//----- nvinfo : EIATTR_REGCOUNT
	.align		4
        /*0000*/ 	.byte	0x04, 0x2f
        /*0002*/ 	.short	(.L_15 - .L_14)
	.align		4
.L_14:
        /*0004*/ 	.word	index@(_ZN7cutlass13device_kernelINS_4gemm6kernel13GemmUniversalIN4cute5tupleIJiiiiEEENS1_10collective13CollectiveMmaINS1_34MainloopSm90TmaGmmaWarpSpecializedILi3ENS5_IJNS4_1CILi1EEENSA_ILi4EEESB_EEENS1_35KernelTmaWarpSpecializedCooperativeEEENS5_IJNSA_ILi256EEESG_NSA_ILi32EEEEEEfNS5_IJlSB_lEEEfSJ_NS4_8TiledMMAINS4_8MMA_AtomIJNS4_4SM904GMMA30MMA_64x256x8_F32TF32TF32_SS_TNILNSN_7ScaleInE1ELSP_1EEEEEENS4_6LayoutINS5_IJNSA_ILi2EEESB_SB_EEENS5_IJSB_NSA_ILi0EEESV_EEEEENS5_IJNS4_10UnderscoreESY_SY_EEEEENS4_23SM90_TMA_LOAD_MULTICASTENS4_14ComposedLayoutINS4_7SwizzleILi3ELi4ELi3EEENS4_18smem_ptr_flag_bitsILi32EEENSS_INS5_IJNSA_ILi8EEESH_EEENS5_IJSH_SB_EEEEEEEvNS4_8identityENS4_13SM90_TMA_LOADES1B_vS1C_EENS_8epilogue10collective6detail29Sm90TmaWarpSpecializedAdapterINS1G_15DefaultEpilogueIfSJ_SJ_NS1F_6thread17LinearCombinationIfLi1EffLNS1K_9ScaleType4KindE0ELNS_15FloatRoundStyleE2EfEENS1_15EpilogueDefaultEEEEEvvEEEEvNT_6ParamsE)
        /*0008*/ 	.word	0x000000a8


	//----- nvinfo : EIATTR_FRAME_SIZE
	.align		4
.L_15:
        /*000c*/ 	.byte	0x04, 0x11
        /*000e*/ 	.short	(.L_17 - .L_16)
	.align		4
.L_16:
        /*0010*/ 	.word	index@(_ZN7cutlass13device_kernelINS_4gemm6kernel13GemmUniversalIN4cute5tupleIJiiiiEEENS1_10collective13CollectiveMmaINS1_34MainloopSm90TmaGmmaWarpSpecializedILi3ENS5_IJNS4_1CILi1EEENSA_ILi4EEESB_EEENS1_35KernelTmaWarpSpecializedCooperativeEEENS5_IJNSA_ILi256EEESG_NSA_ILi32EEEEEEfNS5_IJlSB_lEEEfSJ_NS4_8TiledMMAINS4_8MMA_AtomIJNS4_4SM904GMMA30MMA_64x256x8_F32TF32TF32_SS_TNILNSN_7ScaleInE1ELSP_1EEEEEENS4_6LayoutINS5_IJNSA_ILi2EEESB_SB_EEENS5_IJSB_NSA_ILi0EEESV_EEEEENS5_IJNS4_10UnderscoreESY_SY_EEEEENS4_23SM90_TMA_LOAD_MULTICASTENS4_14ComposedLayoutINS4_7SwizzleILi3ELi4ELi3EEENS4_18smem_ptr_flag_bitsILi32EEENSS_INS5_IJNSA_ILi8EEESH_EEENS5_IJSH_SB_EEEEEEEvNS4_8identityENS4_13SM90_TMA_LOADES1B_vS1C_EENS_8epilogue10collective6detail29Sm90TmaWarpSpecializedAdapterINS1G_15DefaultEpilogueIfSJ_SJ_NS1F_6thread17LinearCombinationIfLi1EffLNS1K_9ScaleType4KindE0ELNS_15FloatRoundStyleE2EfEENS1_15EpilogueDefaultEEEEEvvEEEEvNT_6ParamsE)
        /*0014*/ 	.word	0x00000788


	//----- nvinfo : EIATTR_MIN_STACK_SIZE
	.align		4
.L_17:
        /*0018*/ 	.byte	0x04, 0x12
        /*001a*/ 	.short	(.L_19 - .L_18)
	.align		4
.L_18:
        /*001c*/ 	.word	index@(_ZN7cutlass13device_kernelINS_4gemm6kernel13GemmUniversalIN4cute5tupleIJiiiiEEENS1_10collective13CollectiveMmaINS1_34MainloopSm90TmaGmmaWarpSpecializedILi3ENS5_IJNS4_1CILi1EEENSA_ILi4EEESB_EEENS1_35KernelTmaWarpSpecializedCooperativeEEENS5_IJNSA_ILi256EEESG_NSA_ILi32EEEEEEfNS5_IJlSB_lEEEfSJ_NS4_8TiledMMAINS4_8MMA_AtomIJNS4_4SM904GMMA30MMA_64x256x8_F32TF32TF32_SS_TNILNSN_7ScaleInE1ELSP_1EEEEEENS4_6LayoutINS5_IJNSA_ILi2EEESB_SB_EEENS5_IJSB_NSA_ILi0EEESV_EEEEENS5_IJNS4_10UnderscoreESY_SY_EEEEENS4_23SM90_TMA_LOAD_MULTICASTENS4_14ComposedLayoutINS4_7SwizzleILi3ELi4ELi3EEENS4_18smem_ptr_flag_bitsILi32EEENSS_INS5_IJNSA_ILi8EEESH_EEENS5_IJSH_SB_EEEEEEEvNS4_8identityENS4_13SM90_TMA_LOADES1B_vS1C_EENS_8epilogue10collective6detail29Sm90TmaWarpSpecializedAdapterINS1G_15DefaultEpilogueIfSJ_SJ_NS1F_6thread17LinearCombinationIfLi1EffLNS1K_9ScaleType4KindE0ELNS_15FloatRoundStyleE2EfEENS1_15EpilogueDefaultEEEEEvvEEEEvNT_6ParamsE)
        /*0020*/ 	.word	0x00000788
.L_19:


//--------------------- .nv.compat                --------------------------
	.section	.nv.compat,"",@"SHT_CUDA_COMPAT_INFO"
	.align	4
        /*0000*/ 	.byte	0x02, 0x09, 0x01, 0x00, 0x02, 0x02, 0x04, 0x00, 0x02, 0x05, 0x05, 0x00, 0x03, 0x07, 0x01, 0x01
        /*0010*/ 	.byte	0x02, 0x03, 0x01, 0x00, 0x02, 0x06, 0x01, 0x00, 0x04, 0x0b, 0x08, 0x00, 0x00, 0x00, 0x00, 0x00
        /*0020*/ 	.byte	0x00, 0x00, 0x00, 0x00


//--------------------- .nv.info._ZN7cutlass13device_kernelINS_4gemm6kernel13GemmUniversalIN4cute5tupleIJiiiiEEENS1_10collective13CollectiveMmaINS1_34MainloopSm90TmaGmmaWarpSpecializedILi3ENS5_IJNS4_1CILi1EEENSA_ILi4EEESB_EEENS1_35KernelTmaWarpSpecializedCooperativeEEENS5_IJNSA_ILi256EEESG_NSA_ILi32EEEEEEfNS5_IJlSB_lEEEfSJ_NS4_8TiledMMAINS4_8MMA_AtomIJNS4_4SM904GMMA30MMA_64x256x8_F32TF32TF32_SS_TNILNSN_7ScaleInE1ELSP_1EEEEEENS4_6LayoutINS5_IJNSA_ILi2EEESB_SB_EEENS5_IJSB_NSA_ILi0EEESV_EEEEENS5_IJNS4_10UnderscoreESY_SY_EEEEENS4_23SM90_TMA_LOAD_MULTICASTENS4_14ComposedLayoutINS4_7SwizzleILi3ELi4ELi3EEENS4_18smem_ptr_flag_bitsILi32EEENSS_INS5_IJNSA_ILi8EEESH_EEENS5_IJSH_SB_EEEEEEEvNS4_8identityENS4_13SM90_TMA_LOADES1B_vS1C_EENS_8epilogue10collective6detail29Sm90TmaWarpSpecializedAdapterINS1G_15DefaultEpilogueIfSJ_SJ_NS1F_6thread17LinearCombinationIfLi1EffLNS1K_9ScaleType4KindE0ELNS_15FloatRoundStyleE2EfEENS1_15EpilogueDefaultEEEEEvvEEEEvNT_6ParamsE --------------------------
	.section	.nv.info._ZN7cutlass13device_kernelINS_4gemm6kernel13GemmUniversalIN4cute5tupleIJiiiiEEENS1_10collective13CollectiveMmaINS1_34MainloopSm90TmaGmmaWarpSpecializedILi3ENS5_IJNS4_1CILi1EEENSA_ILi4EEESB_EEENS1_35KernelTmaWarpSpecializedCooperativeEEENS5_IJNSA_ILi256EEESG_NSA_ILi32EEEEEEfNS5_IJlSB_lEEEfSJ_NS4_8TiledMMAINS4_8MMA_AtomIJNS4_4SM904GMMA30MMA_64x256x8_F32TF32TF32_SS_TNILNSN_7ScaleInE1ELSP_1EEEEEENS4_6LayoutINS5_IJNSA_ILi2EEESB_SB_EEENS5_IJSB_NSA_ILi0EEESV_EEEEENS5_IJNS4_10UnderscoreESY_SY_EEEEENS4_23SM90_TMA_LOAD_MULTICASTENS4_14ComposedLayoutINS4_7SwizzleILi3ELi4ELi3EEENS4_18smem_ptr_flag_bitsILi32EEENSS_INS5_IJNSA_ILi8EEESH_EEENS5_IJSH_SB_EEEEEEEvNS4_8identityENS4_13SM90_TMA_LOADES1B_vS1C_EENS_8epilogue10collective6detail29Sm90TmaWarpSpecializedAdapterINS1G_15DefaultEpilogueIfSJ_SJ_NS1F_6thread17LinearCombinationIfLi1EffLNS1K_9ScaleType4KindE0ELNS_15FloatRoundStyleE2EfEENS1_15EpilogueDefaultEEEEEvvEEEEvNT_6ParamsE,"",@"SHT_CUDA_INFO"
	.sectionflags	@""
	.align	4


	//----- nvinfo : EIATTR_CUDA_API_VERSION
	.align		4
        /*0000*/ 	.byte	0x04, 0x37
        /*0002*/ 	.short	(.L_21 - .L_20)
.L_20:
        /*0004*/ 	.word	0x00000082


	//----- nvinfo : EIATTR_KPARAM_INFO
	.align		4
.L_21:
        /*0008*/ 	.byte	0x04, 0x17
        /*000a*/ 	.short	(.L_23 - .L_22)
.L_22:
        /*000c*/ 	.word	0x00000000
        /*0010*/ 	.short	0x0000
        /*0012*/ 	.short	0x0070
        /*0014*/ 	.byte	0x00, 0xf0, 0x01, 0x10


	//----- nvinfo : EIATTR_SPARSE_MMA_MASK
	.align		4
.L_23:
        /*0018*/ 	.byte	0x03, 0x50
        /*001a*/ 	.short	0x0000


	//----- nvinfo : EIATTR_MAXREG_COUNT
	.align		4
        /*001c*/ 	.byte	0x03, 0x1b
        /*001e*/ 	.short	0x00a8


	//----- nvinfo : EIATTR_NUM_BARRIERS
	.align		4
        /*0020*/ 	.byte	0x02, 0x4c
        /*0022*/ 	.byte	0x01
	.zero		1


	//----- nvinfo : EIATTR_EXTERNS
	.align		4
        /*0024*/ 	.byte	0x04, 0x0f
        /*0026*/ 	.short	(.L_25 - .L_24)


	//   ....[0]....
	.align		4
.L_24:
        /*0028*/ 	.word	index@(__assertfail)


	//----- nvinfo : EIATTR_ANNOTATIONS
	.align		4
.L_25:
        /*002c*/ 	.byte	0x04, 0x55
        /*002e*/ 	.short	(.L_27 - .L_26)


	//   ....[0]....
.L_26:
        /*0030*/ 	.word	0x00000001
        /*0034*/ 	.byte	0x70, 0x09, 0x00, 0x00, 0x01, 0x00, 0x00, 0x00, 0x80, 0x09, 0x00, 0x00, 0x01, 0x00, 0x00, 0x00
        /* <DEDUP_REMOVED lines=715> */
        /*2cf4*/ 	.byte	0xc0, 0x7e, 0x01, 0x00, 0x01, 0x00, 0x00, 0x00, 0xe0, 0x7e, 0x01, 0x00


	//----- nvinfo : EIATTR_MERCURY_ISA_VERSION
	.align		4
.L_27:
        /*2d00*/ 	.byte	0x03, 0x5f
        /*2d02*/ 	.short	0x0101


	//----- nvinfo : EIATTR_INT_WARP_WIDE_INSTR_OFFSETS
	.align		4
        /*2d04*/ 	.byte	0x04, 0x31
        /*2d06*/ 	.short	(.L_29 - .L_28)


	//   ....[0]....
.L_28:
        /*2d08*/ 	.word	0x00000530


	//   ....[1]....
        /*2d0c*/ 	.word	0x000005e0


	//   ....[2]....
        /*2d10*/ 	.word	0x000006c0


	//----- nvinfo : EIATTR_COOP_GROUP_MASK_REGIDS
	.align		4
.L_29:
        /*2d14*/ 	.byte	0x04, 0x29
        /*2d16*/ 	.short	(.L_31 - .L_30)


	//   ....[0]....
.L_30:
        /*2d18*/ 	.word	0xffffffff


	//   ....[1]....
        /*2d1c*/ 	.word	0xffffffff


	//   ....[2]....
        /*2d20*/ 	.word	0xffffffff


	//   ....[3]....
        /*2d24*/ 	.word	0xffffffff


	//   ....[4]....
        /*2d28*/ 	.word	0xffffffff


	//   ....[5]....
        /*2d2c*/ 	.word	0xffffffff


	//----- nvinfo : EIATTR_COOP_GROUP_INSTR_OFFSETS
	.align		4
.L_31:
        /*2d30*/ 	.byte	0x04, 0x28
        /*2d32*/ 	.short	(.L_33 - .L_32)


	//   ....[0]....
.L_32:
        /*2d34*/ 	.word	0x00000070


	//   ....[1]....
        /*2d38*/ 	.word	0x00000080


	//   ....[2]....
        /*2d3c*/ 	.word	0x000001a0


	//   ....[3]....
        /*2d40*/ 	.word	0x000003a0


	//   ....[4]....
        /*2d44*/ 	.word	0x000007b0


	//   ....[5]....
        /*2d48*/ 	.word	0x00001380


	//----- nvinfo : EIATTR_REG_RECONFIG
	.align		4
.L_33:
        /*2d4c*/ 	.byte	0x01, 0x54
	.zero		2


	//----- nvinfo : EIATTR_SYSCALL_OFFSETS
	.align		4
        /*2d50*/ 	.byte	0x04, 0x46
        /*2d52*/ 	.short	(.L_35 - .L_34)


	//   ....[0]....
.L_34:
        /*2d54*/ 	.word	0x00001530


	//----- nvinfo : EIATTR_MBARRIER_INSTR_OFFSETS
	.align		4
.L_35:
        /*2d58*/ 	.byte	0x04, 0x39
        /*2d5a*/ 	.short	(.L_37 - .L_36)


	//   ....[0]....
.L_36:
        /*2d5c*/ 	.word	0x00000320
        /*2d60*/ 	.word	0x000000ff
        /*2d64*/ 	.word	0x00000000
        /*2d68*/ 	.short	0x0100
        /*2d6a*/ 	.byte	0x08
	.zero		1


	//   ....[1]....
        /*2d6c*/ 	.word	0x00000330
        /*2d70*/ 	.word	0x000000ff
        /*2d74*/ 	.word	0x00000018
        /*2d78*/ 	.short	0x0100
        /*2d7a*/ 	.byte	0x08
	.zero		1


	//   ....[2]....
        /*2d7c*/ 	.word	0x00000340
        /*2d80*/ 	.word	0x000000ff
        /*2d84*/ 	.word	0x00000008
        /*2d88*/ 	.short	0x0100
        /*2d8a*/ 	.byte	0x08
	.zero		1


	//   ....[3]....
        /*2d8c*/ 	.word	0x00000350
        /*2d90*/ 	.word	0x000000ff
        /*2d94*/ 	.word	0x00000020
        /*2d98*/ 	.short	0x0100
        /*2d9a*/ 	.byte	0x08
	.zero		1


	//   ....[4]....
        /*2d9c*/ 	.word	0x00000360
        /*2da0*/ 	.word	0x000000ff
        /*2da4*/ 	.word	0x00000010
        /*2da8*/ 	.short	0x0100
        /*2daa*/ 	.byte	0x08
	.zero		1


	//   ....[5]....
        /*2dac*/ 	.word	0x00000370
        /*2db0*/ 	.word	0x000000ff
        /*2db4*/ 	.word	0x00000028
        /*2db8*/ 	.short	0x0100
        /*2dba*/ 	.byte	0x08
	.zero		1


	//   ....[6]....
        /*2dbc*/ 	.word	0x00000730
        /*2dc0*/ 	.word	0x000000ff
        /*2dc4*/ 	.word	0x00000040
        /*2dc8*/ 	.short	0x0100
        /*2dca*/ 	.byte	0x07
	.zero		1


	//   ....[7]....
        /*2dcc*/ 	.word	0x00000760
        /*2dd0*/ 	.word	0x000000ff
        /*2dd4*/ 	.word	0x00000048
        /*2dd8*/ 	.short	0x0100
        /*2dda*/ 	.byte	0x07
	.zero		1


	//   ....[8]....
        /*2ddc*/ 	.word	0x00001610
        /*2de0*/ 	.word	0x00000004
        /*2de4*/ 	.word	0x00000000
        /*2de8*/ 	.short	0x010a
        /*2dea*/ 	.byte	0x3f
	.zero		1


	//   ....[9]....
        /*2dec*/ 	.word	0x00001650
        /*2df0*/ 	.word	0x00000004
        /*2df4*/ 	.word	0x00000000
        /*2df8*/ 	.short	0x010a
        /*2dfa*/ 	.byte	0x3f
	.zero		1


	//   ....[10]....
        /*2dfc*/ 	.word	0x00004ca0
        /*2e00*/ 	.word	0x00000003
        /*2e04*/ 	.word	0x00000000
        /*2e08*/ 	.short	0x010a
        /*2e0a*/ 	.byte	0x3f
	.zero		1


	//   ....[11]....
        /*2e0c*/ 	.word	0x00004ce0
        /*2e10*/ 	.word	0x00000003
        /*2e14*/ 	.word	0x00000000
        /*2e18*/ 	.short	0x010a
        /*2e1a*/ 	.byte	0x3f
	.zero		1


	//   ....[12]....
        /*2e1c*/ 	.word	0x00008dc0
        /*2e20*/ 	.word	0x00000003
        /*2e24*/ 	.word	0x00000000
        /*2e28*/ 	.short	0x0101
        /*2e2a*/ 	.byte	0x3f
	.zero		1


	//   ....[13]....
        /*2e2c*/ 	.word	0x00008ff0
        /*2e30*/ 	.word	0x00000000
        /*2e34*/ 	.word	0x00000000
        /*2e38*/ 	.short	0x0101
        /*2e3a*/ 	.byte	0x3f
	.zero		1


	//   ....[14]....
        /*2e3c*/ 	.word	0x00017a40
        /*2e40*/ 	.word	0x00000008
        /*2e44*/ 	.word	0x00000018
        /*2e48*/ 	.short	0x010a
        /*2e4a*/ 	.byte	0x3f
	.zero		1


	//   ....[15]....
        /*2e4c*/ 	.word	0x00017de0
        /*2e50*/ 	.word	0x00000003
        /*2e54*/ 	.word	0x00000048
        /*2e58*/ 	.short	0x0101
        /*2e5a*/ 	.byte	0x3f
	.zero		1


	//   ....[16]....
        /*2e5c*/ 	.word	0x000185e0
        /*2e60*/ 	.word	0x00000005
        /*2e64*/ 	.word	0x00000000
        /*2e68*/ 	.short	0x010a
        /*2e6a*/ 	.byte	0x3f
	.zero		1


	//   ....[17]....
        /*2e6c*/ 	.word	0x00018670
        /*2e70*/ 	.word	0x00000005
        /*2e74*/ 	.word	0x00000000
        /*2e78*/ 	.short	0x010a
        /*2e7a*/ 	.byte	0x3f
	.zero		1


	//   ....[18]....
        /*2e7c*/ 	.word	0x00018700
        /*2e80*/ 	.word	0x00000003
        /*2e84*/ 	.word	0x00000000
        /*2e88*/ 	.short	0x010a
        /*2e8a*/ 	.byte	0x3f
	.zero		1


	//   ....[19]....
        /*2e8c*/ 	.word	0x00018760
        /*2e90*/ 	.word	0x00000004
        /*2e94*/ 	.word	0x00000000
        /*2e98*/ 	.short	0x010a
        /*2e9a*/ 	.byte	0x3f
	.zero		1


	//   ....[20]....
        /*2e9c*/ 	.word	0x000187b0
        /*2ea0*/ 	.word	0x00000003
        /*2ea4*/ 	.word	0x00000000
        /*2ea8*/ 	.short	0x010a
        /*2eaa*/ 	.byte	0x3f
	.zero		1


	//   ....[21]....
        /*2eac*/ 	.word	0x00018880
        /*2eb0*/ 	.word	0x00000008
        /*2eb4*/ 	.word	0x00000018
        /*2eb8*/ 	.short	0x010a
        /*2eba*/ 	.byte	0x3f
	.zero		1


	//   ....[22]....
        /*2ebc*/ 	.word	0x00018950
        /*2ec0*/ 	.word	0x00000005
        /*2ec4*/ 	.word	0x00000000
        /*2ec8*/ 	.short	0x010a
        /*2eca*/ 	.byte	0x3f
	.zero		1


	//   ....[23]....
        /*2ecc*/ 	.word	0x000189a0
        /*2ed0*/ 	.word	0x00000005
        /*2ed4*/ 	.word	0x00000000
        /*2ed8*/ 	.short	0x010a
        /*2eda*/ 	.byte	0x3f
	.zero		1


	//----- nvinfo : EIATTR_NUM_MBARRIERS
	.align		4
.L_37:
        /*2edc*/ 	.byte	0x03, 0x38
        /*2ede*/ 	.short	0x0008


	//----- nvinfo : EIATTR_EXIT_INSTR_OFFSETS
	.align		4
        /*2ee0*/ 	.byte	0x04, 0x1c
        /*2ee2*/ 	.short	(.L_39 - .L_38)


	//   ....[0]....
.L_38:
        /*2ee4*/ 	.word	0x00000a10


	//   ....[1]....
        /*2ee8*/ 	.word	0x000012a0


	//   ....[2]....
        /*2eec*/ 	.word	0x000170a0


	//   ....[3]....
        /*2ef0*/ 	.word	0x000176c0


	//   ....[4]....
        /*2ef4*/ 	.word	0x00018750


	//----- nvinfo : EIATTR_MAX_THREADS
	.align		4
.L_39:
        /*2ef8*/ 	.byte	0x04, 0x05
        /*2efa*/ 	.short	(.L_41 - .L_40)
.L_40:
        /*2efc*/ 	.word	0x00000180
        /*2f00*/ 	.word	0x00000001
        /*2f04*/ 	.word	0x00000001


	//----- nvinfo : EIATTR_CRS_STACK_SIZE
	.align		4
.L_41:
        /*2f08*/ 	.byte	0x04, 0x1e
        /*2f0a*/ 	.short	(.L_43 - .L_42)
.L_42:
        /*2f0c*/ 	.word	0x00000000


	//----- nvinfo : EIATTR_CBANK_PARAM_SIZE
	.align		4
.L_43:
        /*2f10*/ 	.byte	0x03, 0x19
        /*2f12*/ 	.short	0x0470


	//----- nvinfo : EIATTR_PARAM_CBANK
	.align		4
        /*2f14*/ 	.byte	0x04, 0x0a
        /*2f16*/ 	.short	(.L_45 - .L_44)
	.align		4
.L_44:
        /*2f18*/ 	.word	index@(.nv.constant0._ZN7cutlass13device_kernelINS_4gemm6kernel13GemmUniversalIN4cute5tupleIJiiiiEEENS1_10collective13CollectiveMmaINS1_34MainloopSm90TmaGmmaWarpSpecializedILi3ENS5_IJNS4_1CILi1EEENSA_ILi4EEESB_EEENS1_35KernelTmaWarpSpecializedCooperativeEEENS5_IJNSA_ILi256EEESG_NSA_ILi32EEEEEEfNS5_IJlSB_lEEEfSJ_NS4_8TiledMMAINS4_8MMA_AtomIJNS4_4SM904GMMA30MMA_64x256x8_F32TF32TF32_SS_TNILNSN_7ScaleInE1ELSP_1EEEEEENS4_6LayoutINS5_IJNSA_ILi2EEESB_SB_EEENS5_IJSB_NSA_ILi0EEESV_EEEEENS5_IJNS4_10UnderscoreESY_SY_EEEEENS4_23SM90_TMA_LOAD_MULTICASTENS4_14ComposedLayoutINS4_7SwizzleILi3ELi4ELi3EEENS4_18smem_ptr_flag_bitsILi32EEENSS_INS5_IJNSA_ILi8EEESH_EEENS5_IJSH_SB_EEEEEEEvNS4_8identityENS4_13SM90_TMA_LOADES1B_vS1C_EENS_8epilogue10collective6detail29Sm90TmaWarpSpecializedAdapterINS1G_15DefaultEpilogueIfSJ_SJ_NS1F_6thread17LinearCombinationIfLi1EffLNS1K_9ScaleType4KindE0ELNS_15FloatRoundStyleE2EfEENS1_15EpilogueDefaultEEEEEvvEEEEvNT_6ParamsE)
        /*2f1c*/ 	.short	0x0210
        /*2f1e*/ 	.short	0x0470


	//----- nvinfo : EIATTR_SW_WAR
	.align		4
.L_45:
        /*2f20*/ 	.byte	0x04, 0x36
        /*2f22*/ 	.short	(.L_47 - .L_46)
.L_46:
        /*2f24*/ 	.word	0x00000008
.L_47:


//--------------------- .nv.callgraph             --------------------------
	.section	.nv.callgraph,"",@"SHT_CUDA_CALLGRAPH"
	.align	4
	.sectionentsize	8
	.align		4
        /*0000*/ 	.word	0x00000000
	.align		4
        /*0004*/ 	.word	0xffffffff
	.align		4
        /*0008*/ 	.word	index@(_ZN7cutlass13device_kernelINS_4gemm6kernel13GemmUniversalIN4cute5tupleIJiiiiEEENS1_10collective13CollectiveMmaINS1_34MainloopSm90TmaGmmaWarpSpecializedILi3ENS5_IJNS4_1CILi1EEENSA_ILi4EEESB_EEENS1_35KernelTmaWarpSpecializedCooperativeEEENS5_IJNSA_ILi256EEESG_NSA_ILi32EEEEEEfNS5_IJlSB_lEEEfSJ_NS4_8TiledMMAINS4_8MMA_AtomIJNS4_4SM904GMMA30MMA_64x256x8_F32TF32TF32_SS_TNILNSN_7ScaleInE1ELSP_1EEEEEENS4_6LayoutINS5_IJNSA_ILi2EEESB_SB_EEENS5_IJSB_NSA_ILi0EEESV_EEEEENS5_IJNS4_10UnderscoreESY_SY_EEEEENS4_23SM90_TMA_LOAD_MULTICASTENS4_14ComposedLayoutINS4_7SwizzleILi3ELi4ELi3EEENS4_18smem_ptr_flag_bitsILi32EEENSS_INS5_IJNSA_ILi8EEESH_EEENS5_IJSH_SB_EEEEEEEvNS4_8identityENS4_13SM90_TMA_LOADES1B_vS1C_EENS_8epilogue10collective6detail29Sm90TmaWarpSpecializedAdapterINS1G_15DefaultEpilogueIfSJ_SJ_NS1F_6thread17LinearCombinationIfLi1EffLNS1K_9ScaleType4KindE0ELNS_15FloatRoundStyleE2EfEENS1_15EpilogueDefaultEEEEEvvEEEEvNT_6ParamsE)
	.align		4
        /*000c*/ 	.word	index@(__assertfail)
	.align		4
        /*0010*/ 	.word	0x00000000
	.align		4
        /*0014*/ 	.word	0xfffffffe
	.align		4
        /*0018*/ 	.word	0x00000000
	.align		4
        /*001c*/ 	.word	0xfffffffd
	.align		4
        /*0020*/ 	.word	0x00000000
	.align		4
        /*0024*/ 	.word	0xfffffffc


//--------------------- .nv.constant4             --------------------------
	.section	.nv.constant4,"a",@progbits
	.align	8
	.align		8
.nv.constant4:
        /*0000*/ 	.dword	__assertfail
	.align		8
        /*0008*/ 	.dword	__unnamed_1
	.align		8
        /*0010*/ 	.dword	_ZN40_INTERNAL_ddaa7357_4_k_cu_e0839e37_267474cuda3std3__45__cpo5beginE
	.align		8
        /*0018*/ 	.dword	_ZN40_INTERNAL_ddaa7357_4_k_cu_e0839e37_267474cuda3std3__45__cpo3endE
	.align		8
        /*0020*/ 	.dword	_ZN40_INTERNAL_ddaa7357_4_k_cu_e0839e37_267474cuda3std3__45__cpo6cbeginE
	.align		8
        /*0028*/ 	.dword	_ZN40_INTERNAL_ddaa7357_4_k_cu_e0839e37_267474cuda3std3__45__cpo4cendE
	.align		8
        /*0030*/ 	.dword	_ZN40_INTERNAL_ddaa7357_4_k_cu_e0839e37_267474cuda3std3__442_GLOBAL__N__ddaa7357_4_k_cu_e0839e37_267476ignoreE
	.align		8
        /*0038*/ 	.dword	_ZN40_INTERNAL_ddaa7357_4_k_cu_e0839e37_267474cuda3std3__419piecewise_constructE
	.align		8
        /*0040*/ 	.dword	_ZN40_INTERNAL_ddaa7357_4_k_cu_e0839e37_267474cuda3std3__48in_placeE
	.align		8
        /*0048*/ 	.dword	_ZN40_INTERNAL_ddaa7357_4_k_cu_e0839e37_267474cuda3std6ranges3__45__cpo4swapE
	.align		8
        /*0050*/ 	.dword	_ZN40_INTERNAL_ddaa7357_4_k_cu_e0839e37_267474cuda3std6ranges3__45__cpo9iter_moveE
	.align		8
        /*0058*/ 	.dword	_ZN40_INTERNAL_ddaa7357_4_k_cu_e0839e37_267474cute7productE
	.align		8
        /*0060*/ 	.dword	_ZN40_INTERNAL_ddaa7357_4_k_cu_e0839e37_267474cute1_E
	.align		8
        /*0068*/ 	.dword	$str$22
	.align		8
        /*0070*/ 	.dword	$str$23


//--------------------- .text._ZN7cutlass13device_kernelINS_4gemm6kernel13GemmUniversalIN4cute5tupleIJiiiiEEENS1_10collective13CollectiveMmaINS1_34MainloopSm90TmaGmmaWarpSpecializedILi3ENS5_IJNS4_1CILi1EEENSA_ILi4EEESB_EEENS1_35KernelTmaWarpSpecializedCooperativeEEENS5_IJNSA_ILi256EEESG_NSA_ILi32EEEEEEfNS5_IJlSB_lEEEfSJ_NS4_8TiledMMAINS4_8MMA_AtomIJNS4_4SM904GMMA30MMA_64x256x8_F32TF32TF32_SS_TNILNSN_7ScaleInE1ELSP_1EEEEEENS4_6LayoutINS5_IJNSA_ILi2EEESB_SB_EEENS5_IJSB_NSA_ILi0EEESV_EEEEENS5_IJNS4_10UnderscoreESY_SY_EEEEENS4_23SM90_TMA_LOAD_MULTICASTENS4_14ComposedLayoutINS4_7SwizzleILi3ELi4ELi3EEENS4_18smem_ptr_flag_bitsILi32EEENSS_INS5_IJNSA_ILi8EEESH_EEENS5_IJSH_SB_EEEEEEEvNS4_8identityENS4_13SM90_TMA_LOADES1B_vS1C_EENS_8epilogue10collective6detail29Sm90TmaWarpSpecializedAdapterINS1G_15DefaultEpilogueIfSJ_SJ_NS1F_6thread17LinearCombinationIfLi1EffLNS1K_9ScaleType4KindE0ELNS_15FloatRoundStyleE2EfEENS1_15EpilogueDefaultEEEEEvvEEEEvNT_6ParamsE --------------------------
	.section	.text._ZN7cutlass13device_kernelINS_4gemm6kernel13GemmUniversalIN4cute5tupleIJiiiiEEENS1_10collective13CollectiveMmaINS1_34MainloopSm90TmaGmmaWarpSpecializedILi3ENS5_IJNS4_1CILi1EEENSA_ILi4EEESB_EEENS1_35KernelTmaWarpSpecializedCooperativeEEENS5_IJNSA_ILi256EEESG_NSA_ILi32EEEEEEfNS5_IJlSB_lEEEfSJ_NS4_8TiledMMAINS4_8MMA_AtomIJNS4_4SM904GMMA30MMA_64x256x8_F32TF32TF32_SS_TNILNSN_7ScaleInE1ELSP_1EEEEEENS4_6LayoutINS5_IJNSA_ILi2EEESB_SB_EEENS5_IJSB_NSA_ILi0EEESV_EEEEENS5_IJNS4_10UnderscoreESY_SY_EEEEENS4_23SM90_TMA_LOAD_MULTICASTENS4_14ComposedLayoutINS4_7SwizzleILi3ELi4ELi3EEENS4_18smem_ptr_flag_bitsILi32EEENSS_INS5_IJNSA_ILi8EEESH_EEENS5_IJSH_SB_EEEEEEEvNS4_8identityENS4_13SM90_TMA_LOADES1B_vS1C_EENS_8epilogue10collective6detail29Sm90TmaWarpSpecializedAdapterINS1G_15DefaultEpilogueIfSJ_SJ_NS1F_6thread17LinearCombinationIfLi1EffLNS1K_9ScaleType4KindE0ELNS_15FloatRoundStyleE2EfEENS1_15EpilogueDefaultEEEEEvvEEEEvNT_6ParamsE,"ax",@progbits
	.align	128
.text._ZN7cutlass13device_kernelINS_4gemm6kernel13GemmUniversalIN4cute5tupleIJiiiiEEENS1_10collective13CollectiveMmaINS1_34MainloopSm90TmaGmmaWarpSpecializedILi3ENS5_IJNS4_1CILi1EEENSA_ILi4EEESB_EEENS1_35KernelTmaWarpSpecializedCooperativeEEENS5_IJNSA_ILi256EEESG_NSA_ILi32EEEEEEfNS5_IJlSB_lEEEfSJ_NS4_8TiledMMAINS4_8MMA_AtomIJNS4_4SM904GMMA30MMA_64x256x8_F32TF32TF32_SS_TNILNSN_7ScaleInE1ELSP_1EEEEEENS4_6LayoutINS5_IJNSA_ILi2EEESB_SB_EEENS5_IJSB_NSA_ILi0EEESV_EEEEENS5_IJNS4_10UnderscoreESY_SY_EEEEENS4_23SM90_TMA_LOAD_MULTICASTENS4_14ComposedLayoutINS4_7SwizzleILi3ELi4ELi3EEENS4_18smem_ptr_flag_bitsILi32EEENSS_INS5_IJNSA_ILi8EEESH_EEENS5_IJSH_SB_EEEEEEEvNS4_8identityENS4_13SM90_TMA_LOADES1B_vS1C_EENS_8epilogue10collective6detail29Sm90TmaWarpSpecializedAdapterINS1G_15DefaultEpilogueIfSJ_SJ_NS1F_6thread17LinearCombinationIfLi1EffLNS1K_9ScaleType4KindE0ELNS_15FloatRoundStyleE2EfEENS1_15EpilogueDefaultEEEEEvvEEEEvNT_6ParamsE:
        .type           _ZN7cutlass13device_kernelINS_4gemm6kernel13GemmUniversalIN4cute5tupleIJiiiiEEENS1_10collective13CollectiveMmaINS1_34MainloopSm90TmaGmmaWarpSpecializedILi3ENS5_IJNS4_1CILi1EEENSA_ILi4EEESB_EEENS1_35KernelTmaWarpSpecializedCooperativeEEENS5_IJNSA_ILi256EEESG_NSA_ILi32EEEEEEfNS5_IJlSB_lEEEfSJ_NS4_8TiledMMAINS4_8MMA_AtomIJNS4_4SM904GMMA30MMA_64x256x8_F32TF32TF32_SS_TNILNSN_7ScaleInE1ELSP_1EEEEEENS4_6LayoutINS5_IJNSA_ILi2EEESB_SB_EEENS5_IJSB_NSA_ILi0EEESV_EEEEENS5_IJNS4_10UnderscoreESY_SY_EEEEENS4_23SM90_TMA_LOAD_MULTICASTENS4_14ComposedLayoutINS4_7SwizzleILi3ELi4ELi3EEENS4_18smem_ptr_flag_bitsILi32EEENSS_INS5_IJNSA_ILi8EEESH_EEENS5_IJSH_SB_EEEEEEEvNS4_8identityENS4_13SM90_TMA_LOADES1B_vS1C_EENS_8epilogue10collective6detail29Sm90TmaWarpSpecializedAdapterINS1G_15DefaultEpilogueIfSJ_SJ_NS1F_6thread17LinearCombinationIfLi1EffLNS1K_9ScaleType4KindE0ELNS_15FloatRoundStyleE2EfEENS1_15EpilogueDefaultEEEEEvvEEEEvNT_6ParamsE,@function
        .size           _ZN7cutlass13device_kernelINS_4gemm6kernel13GemmUniversalIN4cute5tupleIJiiiiEEENS1_10collective13CollectiveMmaINS1_34MainloopSm90TmaGmmaWarpSpecializedILi3ENS5_IJNS4_1CILi1EEENSA_ILi4EEESB_EEENS1_35KernelTmaWarpSpecializedCooperativeEEENS5_IJNSA_ILi256EEESG_NSA_ILi32EEEEEEfNS5_IJlSB_lEEEfSJ_NS4_8TiledMMAINS4_8MMA_AtomIJNS4_4SM904GMMA30MMA_64x256x8_F32TF32TF32_SS_TNILNSN_7ScaleInE1ELSP_1EEEEEENS4_6LayoutINS5_IJNSA_ILi2EEESB_SB_EEENS5_IJSB_NSA_ILi0EEESV_EEEEENS5_IJNS4_10UnderscoreESY_SY_EEEEENS4_23SM90_TMA_LOAD_MULTICASTENS4_14ComposedLayoutINS4_7SwizzleILi3ELi4ELi3EEENS4_18smem_ptr_flag_bitsILi32EEENSS_INS5_IJNSA_ILi8EEESH_EEENS5_IJSH_SB_EEEEEEEvNS4_8identityENS4_13SM90_TMA_LOADES1B_vS1C_EENS_8epilogue10collective6detail29Sm90TmaWarpSpecializedAdapterINS1G_15DefaultEpilogueIfSJ_SJ_NS1F_6thread17LinearCombinationIfLi1EffLNS1K_9ScaleType4KindE0ELNS_15FloatRoundStyleE2EfEENS1_15EpilogueDefaultEEEEEvvEEEEvNT_6ParamsE,(.L_x_579 - _ZN7cutlass13device_kernelINS_4gemm6kernel13GemmUniversalIN4cute5tupleIJiiiiEEENS1_10collective13CollectiveMmaINS1_34MainloopSm90TmaGmmaWarpSpecializedILi3ENS5_IJNS4_1CILi1EEENSA_ILi4EEESB_EEENS1_35KernelTmaWarpSpecializedCooperativeEEENS5_IJNSA_ILi256EEESG_NSA_ILi32EEEEEEfNS5_IJlSB_lEEEfSJ_NS4_8TiledMMAINS4_8MMA_AtomIJNS4_4SM904GMMA30MMA_64x256x8_F32TF32TF32_SS_TNILNSN_7ScaleInE1ELSP_1EEEEEENS4_6LayoutINS5_IJNSA_ILi2EEESB_SB_EEENS5_IJSB_NSA_ILi0EEESV_EEEEENS5_IJNS4_10UnderscoreESY_SY_EEEEENS4_23SM90_TMA_LOAD_MULTICASTENS4_14ComposedLayoutINS4_7SwizzleILi3ELi4ELi3EEENS4_18smem_ptr_flag_bitsILi32EEENSS_INS5_IJNSA_ILi8EEESH_EEENS5_IJSH_SB_EEEEEEEvNS4_8identityENS4_13SM90_TMA_LOADES1B_vS1C_EENS_8epilogue10collective6detail29Sm90TmaWarpSpecializedAdapterINS1G_15DefaultEpilogueIfSJ_SJ_NS1F_6thread17LinearCombinationIfLi1EffLNS1K_9ScaleType4KindE0ELNS_15FloatRoundStyleE2EfEENS1_15EpilogueDefaultEEEEEvvEEEEvNT_6ParamsE)
        .other          _ZN7cutlass13device_kernelINS_4gemm6kernel13GemmUniversalIN4cute5tupleIJiiiiEEENS1_10collective13CollectiveMmaINS1_34MainloopSm90TmaGmmaWarpSpecializedILi3ENS5_IJNS4_1CILi1EEENSA_ILi4EEESB_EEENS1_35KernelTmaWarpSpecializedCooperativeEEENS5_IJNSA_ILi256EEESG_NSA_ILi32EEEEEEfNS5_IJlSB_lEEEfSJ_NS4_8TiledMMAINS4_8MMA_AtomIJNS4_4SM904GMMA30MMA_64x256x8_F32TF32TF32_SS_TNILNSN_7ScaleInE1ELSP_1EEEEEENS4_6LayoutINS5_IJNSA_ILi2EEESB_SB_EEENS5_IJSB_NSA_ILi0EEESV_EEEEENS5_IJNS4_10UnderscoreESY_SY_EEEEENS4_23SM90_TMA_LOAD_MULTICASTENS4_14ComposedLayoutINS4_7SwizzleILi3ELi4ELi3EEENS4_18smem_ptr_flag_bitsILi32EEENSS_INS5_IJNSA_ILi8EEESH_EEENS5_IJSH_SB_EEEEEEEvNS4_8identityENS4_13SM90_TMA_LOADES1B_vS1C_EENS_8epilogue10collective6detail29Sm90TmaWarpSpecializedAdapterINS1G_15DefaultEpilogueIfSJ_SJ_NS1F_6thread17LinearCombinationIfLi1EffLNS1K_9ScaleType4KindE0ELNS_15FloatRoundStyleE2EfEENS1_15EpilogueDefaultEEEEEvvEEEEvNT_6ParamsE,@"STO_CUDA_ENTRY STV_DEFAULT"
_ZN7cutlass13device_kernelINS_4gemm6kernel13GemmUniversalIN4cute5tupleIJiiiiEEENS1_10collective13CollectiveMmaINS1_34MainloopSm90TmaGmmaWarpSpecializedILi3ENS5_IJNS4_1CILi1EEENSA_ILi4EEESB_EEENS1_35KernelTmaWarpSpecializedCooperativeEEENS5_IJNSA_ILi256EEESG_NSA_ILi32EEEEEEfNS5_IJlSB_lEEEfSJ_NS4_8TiledMMAINS4_8MMA_AtomIJNS4_4SM904GMMA30MMA_64x256x8_F32TF32TF32_SS_TNILNSN_7ScaleInE1ELSP_1EEEEEENS4_6LayoutINS5_IJNSA_ILi2EEESB_SB_EEENS5_IJSB_NSA_ILi0EEESV_EEEEENS5_IJNS4_10UnderscoreESY_SY_EEEEENS4_23SM90_TMA_LOAD_MULTICASTENS4_14ComposedLayoutINS4_7SwizzleILi3ELi4ELi3EEENS4_18smem_ptr_flag_bitsILi32EEENSS_INS5_IJNSA_ILi8EEESH_EEENS5_IJSH_SB_EEEEEEEvNS4_8identityENS4_13SM90_TMA_LOADES1B_vS1C_EENS_8epilogue10collective6detail29Sm90TmaWarpSpecializedAdapterINS1G_15DefaultEpilogueIfSJ_SJ_NS1F_6thread17LinearCombinationIfLi1EffLNS1K_9ScaleType4KindE0ELNS_15FloatRoundStyleE2EfEENS1_15EpilogueDefaultEEEEEvvEEEEvNT_6ParamsE:
[----:B------:R-:W0:Y:S02]  /*0000*/  LDC R1, c[0x0][0x28] ;  /* 0x00000a00ff017b82 */ /* 0x000e240000000800 */
[----:B0-----:R-:W-:Y:S01]  /*0010*/  IADD3 R1, R1, -0x788, RZ ;  /* 0xfffff87801017810 */ /* 0x001fe20007ffe0ff */
[----:B------:R-:W0:Y:S01]  /*0020*/  S2R R5, SR_TID.X ;  /* 0x0000000000057919 */ /* 0x000e220000002100 */
[----:B------:R-:W-:Y:S01]  /*0030*/  ELECT P0, URZ, PT ;  /* 0x00000000003f782f */ /* 0x000fe20003800000 */
[----:B------:R-:W-:Y:S01]  /*0040*/  BSSY B0, `(.L_x_0) ;  /* 0x0000015000007945 */ /* 0x000fe20003800000 */
[--C-:B0-----:R-:W-:Y:S02]  /*0050*/  SHF.R.U32.HI R0, RZ, 0x5, R5.reuse ;  /* 0x00000005ff007819 */ /* 0x101fe40000011605 */
[----:B------:R-:W-:-:S03]  /*0060*/  SHF.R.U32.HI R2, RZ, 0x7, R5 ;  /* 0x00000007ff027819 */ /* 0x000fc60000011605 */
[----:B------:R-:W0:Y:S04]  /*0070*/  SHFL.IDX PT, R3, R0, RZ, 0x1f ;  /* 0x00001fff00037589 */ /* 0x000e2800000e0000 */
[----:B------:R-:W1:Y:S01]  /*0080*/  SHFL.IDX PT, R2, R2, RZ, 0x1f ;  /* 0x00001fff02027589 */ /* 0x000e6200000e0000 */
[----:B0-----:R-:W-:Y:S02]  /*0090*/  R2UR UR9, R3 ;  /* 0x00000000030972ca */ /* 0x001fe400000e0000 */
[----:B-1----:R-:W-:-:S11]  /*00a0*/  R2UR UR5, R2 ;  /* 0x00000000020572ca */ /* 0x002fd600000e0000 */
[----:B------:R-:W-:Y:S02]  /*00b0*/  USHF.R.S32.HI UR4, URZ, 0x1f, UR9 ;  /* 0x0000001f3f047899 */ /* 0x000fe40008011409 */
[----:B------:R-:W-:Y:S02]  /*00c0*/  ISETP.NE.OR P0, PT, RZ, UR9, !P0 ;  /* 0x00000009ff007c0c */ /* 0x000fe4000c705670 */
[----:B------:R-:W-:-:S04]  /*00d0*/  ULEA.HI UR4, UR4, UR9, URZ, 0x2 ;  /* 0x0000000904047291 */ /* 0x000fc8000f8f103f */
[----:B------:R-:W-:-:S04]  /*00e0*/  ULOP3.LUT UR4, UR4, 0xfffffffc, URZ, 0xc0, !UPT ;  /* 0xfffffffc04047892 */ /* 0x000fc8000f8ec03f */
[----:B------:R-:W-:-:S03]  /*00f0*/  UIADD3 UR9, UR9, -UR4, URZ ;  /* 0x8000000409097290 */ /* 0x000fc6000fffe03f */
[----:B------:R-:W-:Y:S09]  /*0100*/  @P0 BRA `(.L_x_1) ;  /* 0x0000000000200947 */ /* 0x000ff20003800000 */
[----:B------:R-:W-:Y:S02]  /*0110*/  ULDC.64 UR6, c[0x0][0x198] ;  /* 0x0000660000067ab9 */ /* 0x000fe40000000a00 */
[----:B------:R-:W-:Y:S02]  /*0120*/  UIADD3 UR10, UP0, UR6, 0xf0, URZ ;  /* 0x000000f0060a7890 */ /* 0x000fe4000ff1e03f */
[----:B------:R-:W-:Y:S02]  /*0130*/  UIADD3 UR6, UP1, UR6, 0x1f0, URZ ;  /* 0x000001f006067890 */ /* 0x000fe4000ff3e03f */
[----:B------:R-:W-:Y:S02]  /*0140*/  UIADD3.X UR11, URZ, UR7, URZ, UP0, !UPT ;  /* 0x000000073f0b7290 */ /* 0x000fe400087fe43f */
[----:B------:R-:W-:-:S07]  /*0150*/  UIADD3.X UR7, URZ, UR7, URZ, UP1, !UPT ;  /* 0x000000073f077290 */ /* 0x000fce0008ffe43f */
[----:B------:R0:W-:Y:S02]  /*0160*/  UTMACCTL.PF [UR10] ;  /* 0x000000000a0079b9 */ /* 0x0001e40008040000 */
[----:B------:R0:W-:Y:S02]  /*0170*/  UTMACCTL.PF [UR6] ;  /* 0x00000000060079b9 */ /* 0x0001e40008040000 */
[----:B0-----:R-:W-:Y:S01]  /*0180*/  NOP ;  /* 0x0000000000007918 */ /* 0x001fe20000000000 */
.L_x_1:
[----:B------:R-:W-:Y:S05]  /*0190*/  BSYNC B0 ;  /* 0x0000000000007941 */ /* 0x000fea0003800000 */
.L_x_0:
[----:B------:R-:W0:Y:S01]  /*01a0*/  SHFL.IDX PT, R2, R0, RZ, 0x1f ;  /* 0x00001fff00027589 */ /* 0x000e2200000e0000 */
[----:B------:R-:W-:Y:S01]  /*01b0*/  UISETP.NE.AND UP0, UPT, UR9, 0x3, UPT ;  /* 0x000000030900788c */ /* 0x000fe2000bf05270 */
[----:B------:R-:W-:Y:S01]  /*01c0*/  ISETP.NE.AND P2, PT, RZ, UR5, PT ;  /* 0x00000005ff007c0c */ /* 0x000fe2000bf45270 */
[----:B------:R-:W-:Y:S02]  /*01d0*/  UIADD3 UR16, UR5, -0x1, URZ ;  /* 0xffffffff05107890 */ /* 0x000fe4000fffe03f */
[----:B------:R-:W-:Y:S02]  /*01e0*/  UISETP.EQ.OR UP0, UPT, UR9, URZ, !UP0 ;  /* 0x0000003f0900728c */ /* 0x000fe4000c702670 */
[----:B------:R-:W-:Y:S02]  /*01f0*/  UISETP.GE.U32.AND UP1, UPT, UR16, 0x2, UPT ;  /* 0x000000021000788c */ /* 0x000fe4000bf26070 */
[----:B------:R-:W-:-:S04]  /*0200*/  UISETP.EQ.AND UP0, UPT, UR5, URZ, UP0 ;  /* 0x0000003f0500728c */ /* 0x000fc80008702270 */
[----:B------:R-:W-:-:S04]  /*0210*/  USEL UR40, URZ, 0x1, !UP0 ;  /* 0x000000013f287887 */ /* 0x000fc8000c000000 */
[----:B------:R-:W-:Y:S01]  /*0220*/  USEL UR40, UR40, 0x2, UP1 ;  /* 0x0000000228287887 */ /* 0x000fe20008800000 */
[----:B0-----:R-:W-:-:S13]  /*0230*/  ISETP.NE.AND P0, PT, R2, RZ, PT ;  /* 0x000000ff0200720c */ /* 0x001fda0003f05270 */
[----:B------:R-:W-:Y:S05]  /*0240*/  @P0 BRA `(.L_x_2) ;  /* 0x0000000000500947 */ /* 0x000fea0003800000 */
[----:B------:R-:W0:Y:S01]  /*0250*/  S2UR UR8, SR_CgaCtaId ;  /* 0x00000000000879c3 */ /* 0x000e220000008800 */
[----:B------:R-:W-:Y:S01]  /*0260*/  UMOV UR4, 0x400 ;  /* 0x0000040000047882 */ /* 0x000fe20000000000 */
[----:B------:R-:W-:Y:S01]  /*0270*/  UMOV UR5, 0x1 ;  /* 0x0000000100057882 */ /* 0x000fe20000000000 */
[----:B------:R-:W-:Y:S01]  /*0280*/  UMOV UR6, 0x8 ;  /* 0x0000000800067882 */ /* 0x000fe20000000000 */
[----:B------:R-:W-:Y:S01]  /*0290*/  ELECT P0, URZ, PT ;  /* 0x00000000003f782f */ /* 0x000fe20003800000 */
[----:B------:R-:W-:-:S04]  /*02a0*/  UIADD3 UR6, -UR6, 0x100000, URZ ;  /* 0x0010000006067890 */ /* 0x000fc8000fffe13f */
[----:B------:R-:W-:Y:S02]  /*02b0*/  USHF.L.U32 UR7, UR6, 0xb, URZ ;  /* 0x0000000b06077899 */ /* 0x000fe4000800063f */
[----:B------:R-:W-:Y:S02]  /*02c0*/  USHF.L.U32 UR6, UR6, 0x1, URZ ;  /* 0x0000000106067899 */ /* 0x000fe4000800063f */
[----:B0-----:R-:W-:Y:S02]  /*02d0*/  ULEA UR8, UR8, UR4, 0x18 ;  /* 0x0000000408087291 */ /* 0x001fe4000f8ec03f */
[----:B------:R-:W-:-:S04]  /*02e0*/  UIADD3 UR4, -UR5, 0x100000, URZ ;  /* 0x0010000005047890 */ /* 0x000fc8000fffe13f */
[----:B------:R-:W-:Y:S02]  /*02f0*/  USHF.L.U32 UR5, UR4, 0xb, URZ ;  /* 0x0000000b04057899 */ /* 0x000fe4000800063f */
[----:B------:R-:W-:Y:S01]  /*0300*/  USHF.L.U32 UR4, UR4, 0x1, URZ ;  /* 0x0000000104047899 */ /* 0x000fe2000800063f */
[----:B------:R-:W0:Y:S11]  /*0310*/  FENCE.VIEW.ASYNC.S ;  /* 0x00000000000073c6 */ /* 0x000e360000000000 */
[----:B0-----:R0:W1:Y:S01]  /*0320*/  SYNCS.EXCH.64 URZ, [UR8], UR4 ;  /* 0x00000004083f75b2 */ /* 0x0010620008000100 */
[----:B------:R0:W2:Y:S01]  /*0330*/  SYNCS.EXCH.64 URZ, [UR8+0x18], UR6 ;  /* 0x00001806083f75b2 */ /* 0x0000a20008000100 */
[----:B------:R0:W3:Y:S01]  /*0340*/  SYNCS.EXCH.64 URZ, [UR8+0x8], UR4 ;  /* 0x00000804083f75b2 */ /* 0x0000e20008000100 */
[----:B------:R0:W4:Y:S01]  /*0350*/  SYNCS.EXCH.64 URZ, [UR8+0x20], UR6 ;  /* 0x00002006083f75b2 */ /* 0x0001220008000100 */
[----:B------:R0:W0:Y:S01]  /*0360*/  SYNCS.EXCH.64 URZ, [UR8+0x10], UR4 ;  /* 0x00001004083f75b2 */ /* 0x0000220008000100 */
[----:B------:R0:W0:Y:S01]  /*0370*/  SYNCS.EXCH.64 URZ, [UR8+0x28], UR6 ;  /* 0x00002806083f75b2 */ /* 0x0000220008000100 */
[----:B------:R-:W-:Y:S01]  /*0380*/  NOP ;  /* 0x0000000000007918 */ /* 0x000fe20000000000 */
.L_x_2:
[----:B------:R-:W5:Y:S01]  /*0390*/  S2UR UR10, SR_CTAID.Y ;  /* 0x00000000000a79c3 */ /* 0x000f620000002600 */
[----:B------:R-:W1:Y:S01]  /*03a0*/  SHFL.IDX PT, R0, R0, RZ, 0x1f ;  /* 0x00001fff00007589 */ /* 0x000e6200000e0000 */
[----:B------:R-:W-:Y:S02]  /*03b0*/  SHF.R.S32.HI R3, RZ, 0x1f, R5 ;  /* 0x0000001fff037819 */ /* 0x000fe40000011405 */
[----:B------:R-:W-:Y:S02]  /*03c0*/  ELECT P0, URZ, PT ;  /* 0x00000000003f782f */ /* 0x000fe40003800000 */
[----:B------:R-:W-:Y:S01]  /*03d0*/  SHF.R.S32.HI R7, RZ, 0x1f, R2 ;  /* 0x0000001fff077819 */ /* 0x000fe20000011402 */
[----:B0-----:R-:W-:Y:S01]  /*03e0*/  ULDC UR4, c[0x0][0x154] ;  /* 0x0000550000047ab9 */ /* 0x001fe20000000800 */
[----:B------:R-:W-:Y:S01]  /*03f0*/  LEA.HI R3, R3, R5, RZ, 0x7 ;  /* 0x0000000503037211 */ /* 0x000fe200078f38ff */
[----:B------:R-:W-:Y:S01]  /*0400*/  ULDC UR11, c[0x0][0x148] ;  /* 0x00005200000b7ab9 */ /* 0x000fe20000000800 */
[----:B------:R-:W0:Y:S01]  /*0410*/  S2UR UR13, SR_CTAID.X ;  /* 0x00000000000d79c3 */ /* 0x000e220000002500 */
[----:B------:R-:W-:Y:S01]  /*0420*/  LEA.HI R7, R7, R2, RZ, 0x2 ;  /* 0x0000000207077211 */ /* 0x000fe200078f10ff */
[----:B------:R-:W-:Y:S01]  /*0430*/  NOP ;  /* 0x0000000000007918 */ /* 0x000fe20000000000 */
[----:B------:R-:W-:Y:S01]  /*0440*/  LOP3.LUT R3, R3, 0xffffff80, RZ, 0xc0, !PT ;  /* 0xffffff8003037812 */ /* 0x000fe200078ec0ff */
[----:B------:R-:W-:Y:S01]  /*0450*/  NOP ;  /* 0x0000000000007918 */ /* 0x000fe20000000000 */
[----:B------:R-:W-:-:S03]  /*0460*/  LOP3.LUT R7, R7, 0x3ffffffc, RZ, 0xc0, !PT ;  /* 0x3ffffffc07077812 */ /* 0x000fc600078ec0ff */
[----:B------:R-:W-:Y:S02]  /*0470*/  IMAD.IADD R3, R5, 0x1, -R3 ;  /* 0x0000000105037824 */ /* 0x000fe400078e0a03 */
[----:B------:R-:W-:Y:S01]  /*0480*/  IMAD.IADD R2, R2, 0x1, -R7 ;  /* 0x0000000102027824 */ /* 0x000fe200078e0a07 */
[----:B-----5:R-:W-:Y:S02]  /*0490*/  I2FP.F32.U32 R4, UR10 ;  /* 0x0000000a00047c45 */ /* 0x020fe40008201000 */
[----:B-1----:R-:W-:Y:S02]  /*04a0*/  ISETP.NE.OR P0, PT, R0, RZ, !P0 ;  /* 0x000000ff0000720c */ /* 0x002fe40004705670 */
[----:B------:R-:W-:Y:S01]  /*04b0*/  SHF.R.S32.HI R0, RZ, 0x1f, R3 ;  /* 0x0000001fff007819 */ /* 0x000fe20000011403 */
[----:B------:R-:W-:Y:S01]  /*04c0*/  FMUL R8, R4, UR4 ;  /* 0x0000000404087c20 */ /* 0x000fe20008400000 */
[----:B------:R-:W-:Y:S01]  /*04d0*/  ULDC UR4, c[0x0][0x150] ;  /* 0x0000540000047ab9 */ /* 0x000fe20000000800 */
[----:B0-----:R-:W-:-:S02]  /*04e0*/  I2FP.F32.U32 R4, UR13 ;  /* 0x0000000d00047c45 */ /* 0x001fc40008201000 */
[----:B------:R-:W-:Y:S02]  /*04f0*/  LEA.HI R0, R0, R3, RZ, 0x3 ;  /* 0x0000000300007211 */ /* 0x000fe400078f18ff */
[----:B------:R-:W0:Y:S01]  /*0500*/  F2I.U32.TRUNC.NTZ R8, R8 ;  /* 0x0000000800087305 */ /* 0x000e22000020f000 */
[----:B------:R-:W-:Y:S01]  /*0510*/  FMUL R6, R4, UR4 ;  /* 0x0000000404067c20 */ /* 0x000fe20008400000 */
[--C-:B------:R-:W-:Y:S02]  /*0520*/  SHF.R.S32.HI R4, RZ, 0x3, R0.reuse ;  /* 0x00000003ff047819 */ /* 0x100fe40000011400 */
[----:B------:R-:W-:Y:S01]  /*0530*/  VOTEU.ALL UP0, P0 ;  /* 0x00000000003f7886 */ /* 0x000fe20000000000 */
[----:B------:R-:W-:Y:S01]  /*0540*/  SHF.R.S32.HI R5, RZ, 0x1f, R0 ;  /* 0x0000001fff057819 */ /* 0x000fe20000011400 */
[----:B------:R-:W-:Y:S01]  /*0550*/  UMOV UR4, 0x20 ;  /* 0x0000002000047882 */ /* 0x000fe20000000000 */
[----:B------:R-:W1:Y:S01]  /*0560*/  LDC R0, c[0x0][0x140] ;  /* 0x00005000ff007b82 */ /* 0x000e620000000800 */
[----:B------:R-:W5:Y:S01]  /*0570*/  F2I.U32.TRUNC.NTZ R6, R6 ;  /* 0x0000000600067305 */ /* 0x000f62000020f000 */
[----:B------:R-:W-:Y:S01]  /*0580*/  LEA.HI R5, R5, R4, RZ, 0x2 ;  /* 0x0000000405057211 */ /* 0x000fe200078f10ff */
[----:B------:R-:W-:Y:S01]  /*0590*/  @!UP0 UMOV UR7, 0x400 ;  /* 0x0000040000078882 */ /* 0x000fe20000000000 */
[----:B------:R-:W-:-:S04]  /*05a0*/  @!UP0 UIADD3 UR4, -UR4, 0x100000, URZ ;  /* 0x0010000004048890 */ /* 0x000fc8000fffe13f */
[----:B------:R-:W-:Y:S02]  /*05b0*/  @!UP0 USHF.L.U32 UR5, UR4, 0xb, URZ ;  /* 0x0000000b04058899 */ /* 0x000fe4000800063f */
[----:B------:R-:W-:Y:S01]  /*05c0*/  @!UP0 USHF.L.U32 UR4, UR4, 0x1, URZ ;  /* 0x0000000104048899 */ /* 0x000fe2000800063f */
[----:B------:R-:W-:Y:S01]  /*05d0*/  LOP3.LUT R5, R5, 0xfffffffc, RZ, 0xc0, !PT ;  /* 0xfffffffc05057812 */ /* 0x000fe200078ec0ff */
[----:B------:R-:W-:Y:S01]  /*05e0*/  VOTEU.ALL UP1, P0 ;  /* 0x00000000003f7886 */ /* 0x000fe20000020000 */
[----:B------:R-:W2:Y:S01]  /*05f0*/  @!UP0 S2UR UR8, SR_CgaCtaId ;  /* 0x00000000000889c3 */ /* 0x000ea20000008800 */
[----:B0-----:R-:W-:Y:S02]  /*0600*/  R2UR UR12, R8 ;  /* 0x00000000080c72ca */ /* 0x001fe400000e0000 */
[----:B------:R-:W-:-:S04]  /*0610*/  IADD3 R5, R4, -R5, RZ ;  /* 0x8000000504057210 */ /* 0x000fc80007ffe0ff */
[----:B------:R-:W-:Y:S02]  /*0620*/  LEA R2, R2, R5, 0x2 ;  /* 0x0000000502027211 */ /* 0x000fe400078e10ff */
[----:B-----5:R-:W-:-:S03]  /*0630*/  R2UR UR6, R6 ;  /* 0x00000000060672ca */ /* 0x020fc600000e0000 */
[----:B------:R-:W-:Y:S02]  /*0640*/  IMAD.SHL.U32 R5, R2, 0x4, RZ ;  /* 0x0000000402057824 */ /* 0x000fe400078e00ff */
[----:B------:R-:W-:Y:S01]  /*0650*/  UIADD3 UR12, -UR12, URZ, URZ ;  /* 0x0000003f0c0c7290 */ /* 0x000fe2000fffe13f */
[----:B-1----:R-:W-:-:S03]  /*0660*/  ISETP.EQ.U32.AND P3, PT, R0, 0x1, PT ;  /* 0x000000010000780c */ /* 0x002fc60003f62070 */
[----:B------:R-:W-:Y:S01]  /*0670*/  UIMAD UR14, UR11, UR12, UR10 ;  /* 0x0000000c0b0e72a4 */ /* 0x000fe2000f8e020a */
[----:B------:R-:W-:-:S03]  /*0680*/  LOP3.LUT R152, R2, 0xc, R5, 0x78, !PT ;  /* 0x0000000c02987812 */ /* 0x000fc600078e7805 */
[----:B------:R-:W-:Y:S02]  /*0690*/  UIADD3 UR6, -UR6, URZ, URZ ;  /* 0x0000003f06067290 */ /* 0x000fe4000fffe13f */
[----:B--2---:R-:W-:Y:S01]  /*06a0*/  @!UP0 ULEA UR7, UR8, UR7, 0x18 ;  /* 0x0000000708078291 */ /* 0x004fe2000f8ec03f */
[----:B------:R-:W-:Y:S01]  /*06b0*/  ISETP.NE.AND P1, PT, R152, UR14, PT ;  /* 0x0000000e98007c0c */ /* 0x000fe2000bf25270 */
[----:B------:R-:W-:Y:S01]  /*06c0*/  VOTEU.ALL UP0, P0 ;  /* 0x00000000003f7886 */ /* 0x000fe20000000000 */
[----:B------:R-:W-:Y:S01]  /*06d0*/  ULDC UR8, c[0x0][0x144] ;  /* 0x0000510000087ab9 */ /* 0x000fe20000000800 */
[----:B------:R-:W-:Y:S01]  /*06e0*/  LOP3.LUT P0, RZ, R3, 0x7, RZ, 0xc0, !PT ;  /* 0x0000000703ff7812 */ /* 0x000fe2000780c0ff */
[----:B------:R-:W-:-:S03]  /*06f0*/  UIMAD UR8, UR8, UR6, UR13 ;  /* 0x00000006080872a4 */ /* 0x000fc6000f8e020d */
[----:B------:R-:W-:-:S03]  /*0700*/  ISETP.LT.U32.AND P0, PT, R152, 0x4, !P0 ;  /* 0x000000049800780c */ /* 0x000fc60004701070 */
[----:B------:R-:W-:Y:S01]  /*0710*/  ISETP.EQ.OR P1, PT, RZ, UR8, !P1 ;  /* 0x00000008ff007c0c */ /* 0x000fe2000cf22670 */
[----:B------:R-:W0:Y:S02]  /*0720*/  FENCE.VIEW.ASYNC.S ;  /* 0x00000000000073c6 */ /* 0x000e240000000000 */
[----:B0-----:R0:W1:Y:S01]  /*0730*/  @!UP0 SYNCS.EXCH.64 URZ, [UR7+0x40], UR4 ;  /* 0x00004004073f85b2 */ /* 0x0010620008000100 */
[----:B------:R-:W-:-:S04]  /*0740*/  PLOP3.LUT P0, PT, P0, P1, PT, 0x80, 0x0 ;  /* 0x000000000000781c */ /* 0x000fc80000703070 */
[----:B------:R-:W-:Y:S01]  /*0750*/  P2R R17, PR, RZ, 0x1 ;  /* 0x00000001ff117803 */ /* 0x000fe20000000000 */
[----:B------:R0:W2:Y:S01]  /*0760*/  @!UP1 SYNCS.EXCH.64 URZ, [UR7+0x48], UR4 ;  /* 0x00004804073f95b2 */ /* 0x0000a20008000100 */
[----:B------:R-:W-:Y:S01]  /*0770*/  NOP ;  /* 0x0000000000007918 */ /* 0x000fe20000000000 */
[----:B------:R-:W-:Y:S06]  /*0780*/  @!P3 BRA `(.L_x_3) ;  /* 0x000000000008b947 */ /* 0x000fec0003800000 */
[----:B-1234-:R-:W-:Y:S01]  /*0790*/  UCGABAR_ARV ;  /* 0x00000000000079c7 */ /* 0x01efe20008000000 */
[----:B------:R-:W-:Y:S05]  /*07a0*/  BRA `(.L_x_4) ;  /* 0x0000000000047947 */ /* 0x000fea0003800000 */
.L_x_3:
[----:B-1234-:R-:W-:Y:S01]  /*07b0*/  NOP ;  /* 0x0000000000007918 */ /* 0x01efe20000000000 */
.L_x_4:
[----:B0-----:R-:W-:Y:S01]  /*07c0*/  ULDC UR4, c[0x0][0x65c] ;  /* 0x0001970000047ab9 */ /* 0x001fe20000000800 */
[----:B------:R-:W-:Y:S01]  /*07d0*/  UMOV UR5, URZ ;  /* 0x0000003f00057c82 */ /* 0x000fe20008000000 */
[----:B------:R-:W-:-:S03]  /*07e0*/  UISETP.NE.AND UP0, UPT, UR4, 0x1, UPT ;  /* 0x000000010400788c */ /* 0x000fc6000bf05270 */
[----:B------:R-:W-:Y:S01]  /*07f0*/  UMOV UR4, UR13 ;  /* 0x0000000d00047c82 */ /* 0x000fe20008000000 */
[----:B------:R-:W-:Y:S02]  /*0800*/  UP2UR UR45, UPR, URZ, 0x1 ;  /* 0x000000013f2d7883 */ /* 0x000fe40008000000 */
[----:B------:R-:W-:Y:S02]  /*0810*/  PLOP3.LUT P0, PT, PT, PT, UP0, 0x80, 0x0 ;  /* 0x000000000000781c */ /* 0x000fe40003f0f008 */
[----:B------:R-:W-:Y:S02]  /*0820*/  PLOP3.LUT P1, PT, PT, PT, UP0, 0x80, 0x0 ;  /* 0x000000000000781c */ /* 0x000fe40003f2f008 */
[----:B------:R-:W-:Y:S01]  /*0830*/  PLOP3.LUT P5, PT, PT, PT, UP0, 0x80, 0x0 ;  /* 0x000000000000781c */ /* 0x000fe20003faf008 */
[----:B------:R-:W-:Y:S01]  /*0840*/  @UP0 ULDC UR14, c[0x0][0x10] ;  /* 0x00000400000e0ab9 */ /* 0x000fe20000000800 */
[----:B------:R-:W-:Y:S01]  /*0850*/  @UP0 UMOV UR6, UR10 ;  /* 0x0000000a00060c82 */ /* 0x000fe20008000000 */
[----:B------:R-:W-:Y:S01]  /*0860*/  @UP0 UMOV UR7, URZ ;  /* 0x0000003f00070c82 */ /* 0x000fe20008000000 */
[----:B------:R-:W-:Y:S01]  /*0870*/  PLOP3.LUT P4, PT, PT, PT, UP0, 0x80, 0x0 ;  /* 0x000000000000781c */ /* 0x000fe20003f8f008 */
[----:B------:R-:W-:-:S03]  /*0880*/  @UP0 UIMAD.WIDE.U32 UR14, UR13, UR14, UR6 ;  /* 0x0000000e0d0e02a5 */ /* 0x000fc6000f8e0006 */
[----:B------:R-:W-:Y:S01]  /*0890*/  @!UP0 ULDC UR7, c[0x0][0xc] ;  /* 0x0000030000078ab9 */ /* 0x000fe20000000800 */
[----:B------:R-:W-:Y:S01]  /*08a0*/  @UP0 UMOV UR6, URZ ;  /* 0x0000003f00060c82 */ /* 0x000fe20008000000 */
[----:B------:R-:W-:Y:S01]  /*08b0*/  @!UP0 UIMAD.WIDE.U32 UR4, UR10, UR7, UR4 ;  /* 0x000000070a0482a5 */ /* 0x000fe2000f8e0004 */
[----:B------:R-:W-:Y:S01]  /*08c0*/  MOV R2, UR14 ;  /* 0x0000000e00027c02 */ /* 0x000fe20008000f00 */
[----:B------:R-:W-:Y:S02]  /*08d0*/  @UP0 UIADD3 UR6, UR15, UR6, URZ ;  /* 0x000000060f060290 */ /* 0x000fe4000fffe03f */
[----:B------:R-:W-:Y:S01]  /*08e0*/  IMAD.U32 R3, RZ, RZ, UR15 ;  /* 0x0000000fff037e24 */ /* 0x000fe2000f8e00ff */
[----:B------:R-:W-:Y:S01]  /*08f0*/  @P0 MOV R7, R2 ;  /* 0x0000000200070202 */ /* 0x000fe20000000f00 */
[----:B------:R-:W-:Y:S01]  /*0900*/  IMAD.U32 R5, RZ, RZ, UR5 ;  /* 0x00000005ff057e24 */ /* 0x000fe2000f8e00ff */
[----:B------:R-:W-:Y:S01]  /*0910*/  MOV R2, UR4 ;  /* 0x0000000400027c02 */ /* 0x000fe20008000f00 */
[----:B------:R-:W-:Y:S01]  /*0920*/  @P1 IMAD.U32 R6, RZ, RZ, UR6 ;  /* 0x00000006ff061e24 */ /* 0x000fe2000f8e00ff */
[----:B------:R-:W-:Y:S01]  /*0930*/  MOV R4, UR4 ;  /* 0x0000000400047c02 */ /* 0x000fe20008000f00 */
[----:B------:R-:W-:Y:S01]  /*0940*/  @!P5 IMAD.MOV.U32 R6, RZ, RZ, R5 ;  /* 0x000000ffff06d224 */ /* 0x000fe200078e0005 */
[----:B------:R-:W-:Y:S01]  /*0950*/  @!P4 MOV R7, R2 ;  /* 0x000000020007c202 */ /* 0x000fe20000000f00 */
[----:B------:R-:W-:-:S03]  /*0960*/  IMAD.U32 R3, RZ, RZ, UR5 ;  /* 0x00000005ff037e24 */ /* 0x000fc6000f8e00ff */
[----:B------:R0:W-:Y:S04]  /*0970*/  STL [R1+0x200], R6 ;  /* 0x0002000601007387 */ /* 0x0001e80000100800 */
[----:B------:R0:W-:Y:S01]  /*0980*/  STL [R1+0x204], R7 ;  /* 0x0002040701007387 */ /* 0x0001e20000100800 */
[----:B------:R-:W-:Y:S05]  /*0990*/  @!P3 BRA `(.L_x_5) ;  /* 0x00000000000cb947 */ /* 0x000fea0003800000 */
[----:B------:R-:W-:Y:S01]  /*09a0*/  UCGABAR_WAIT ;  /* 0x0000000000007dc7 */ /* 0x000fe20008000000 */
[----:B------:R-:W-:Y:S01]  /*09b0*/  CCTL.IVALL ;  /* 0x00000000ff00798f */ /* 0x000fe20002000000 */
[----:B------:R-:W-:Y:S05]  /*09c0*/  BRA `(.L_x_6) ;  /* 0x0000000000047947 */ /* 0x000fea0003800000 */
.L_x_5:
[----:B------:R-:W-:Y:S06]  /*09d0*/  BAR.SYNC.DEFER_BLOCKING 0x0 ;  /* 0x0000000000007b1d */ /* 0x000fec0000010000 */
.L_x_6:
[----:B------:R-:W-:Y:S05]  /*09e0*/  @!P2 BRA `(.L_x_7) ;  /* 0x0000016400b0a947 */ /* 0x000fea0003800000 */
[----:B------:R-:W-:-:S06]  /*09f0*/  UISETP.GT.U32.AND UP0, UPT, UR16, 0x1, UPT ;  /* 0x000000011000788c */ /* 0x000fcc000bf04070 */
[----:B------:R-:W-:-:S13]  /*0a00*/  PLOP3.LUT P0, PT, PT, PT, UP0, 0x80, 0x0 ;  /* 0x000000000000781c */ /* 0x000fda0003f0f008 */
[----:B------:R-:W-:Y:S05]  /*0a10*/  @P0 EXIT ;  /* 0x000000000000094d */ /* 0x000fea0003800000 */
[----:B------:R-:W-:Y:S01]  /*0a20*/  ULDC.64 UR4, c[0x0][0x650] ;  /* 0x0001940000047ab9 */ /* 0x000fe20000000a00 */
[----:B------:R-:W-:Y:S01]  /*0a30*/  UMOV UR41, 0xffffffff ;  /* 0xffffffff00297882 */ /* 0x000fe20000000000 */
[----:B------:R-:W-:Y:S01]  /*0a40*/  ISETP.GE.U32.AND P0, PT, R7, UR4, PT ;  /* 0x0000000407007c0c */ /* 0x000fe2000bf06070 */
[----:B------:R-:W-:Y:S01]  /*0a50*/  UMOV UR42, 0xffffffff ;  /* 0xffffffff002a7882 */ /* 0x000fe20000000000 */
[----:B------:R-:W-:Y:S01]  /*0a60*/  UMOV UR43, 0xffffffff ;  /* 0xffffffff002b7882 */ /* 0x000fe20000000000 */
[----:B------:R-:W-:Y:S02]  /*0a70*/  PRMT R0, RZ, 0x7610, R0 ;  /* 0x00007610ff007816 */ /* 0x000fe40000000000 */
[----:B------:R-:W-:-:S13]  /*0a80*/  ISETP.GE.U32.AND.EX P0, PT, R6, UR5, PT, P0 ;  /* 0x0000000506007c0c */ /* 0x000fda000bf06100 */
[----:B------:R-:W-:Y:S05]  /*0a90*/  @P0 BRA `(.L_x_8) ;  /* 0x0000000400480947 */ /* 0x000fea0003800000 */
[----:B------:R-:W-:Y:S01]  /*0aa0*/  ULDC.64 UR16, c[0x0][0x628] ;  /* 0x00018a0000107ab9 */ /* 0x000fe20000000a00 */
[C---:B------:R-:W-:Y:S01]  /*0ab0*/  R2UR UR19, R7.reuse ;  /* 0x00000000071372ca */ /* 0x040fe200000e0000 */
[----:B------:R-:W-:Y:S01]  /*0ac0*/  ULDC UR18, c[0x0][0x630] ;  /* 0x00018c0000127ab9 */ /* 0x000fe20000000800 */
[----:B------:R-:W-:Y:S02]  /*0ad0*/  ISETP.NE.U32.AND P0, PT, RZ, UR16, PT ;  /* 0x00000010ff007c0c */ /* 0x000fe4000bf05070 */
[----:B------:R-:W-:Y:S02]  /*0ae0*/  R2UR UR4, R7 ;  /* 0x00000000070472ca */ /* 0x000fe400000e0000 */
[----:B------:R-:W-:Y:S02]  /*0af0*/  ISETP.NE.AND.EX P0, PT, RZ, UR17, PT, P0 ;  /* 0x00000011ff007c0c */ /* 0x000fe4000bf05300 */
[----:B------:R-:W-:-:S11]  /*0b00*/  R2UR UR5, R6 ;  /* 0x00000000060572ca */ /* 0x000fd600000e0000 */
[----:B------:R-:W-:Y:S05]  /*0b10*/  @!P0 BRA `(.L_x_9) ;  /* 0x0000000000308947 */ /* 0x000fea0003800000 */
[----:B------:R-:W-:Y:S01]  /*0b20*/  R2UR UR4, R7 ;  /* 0x00000000070472ca */ /* 0x000fe200000e0000 */
[----:B------:R-:W-:Y:S01]  /*0b30*/  ULDC UR9, c[0x0][0x634] ;  /* 0x00018d0000097ab9 */ /* 0x000fe20000000800 */
[----:B------:R-:W-:-:S11]  /*0b40*/  R2UR UR13, R6 ;  /* 0x00000000060d72ca */ /* 0x000fd600000e0000 */
[----:B------:R-:W-:-:S04]  /*0b50*/  UIADD3 UR9, UP0, UR4, UR9, URZ ;  /* 0x0000000904097290 */ /* 0x000fc8000ff1e03f */
[----:B------:R-:W-:-:S04]  /*0b60*/  UIADD3.X UR13, URZ, UR13, URZ, UP0, !UPT ;  /* 0x0000000d3f0d7290 */ /* 0x000fc800087fe43f */
[----:B------:R-:W-:-:S04]  /*0b70*/  UIMAD.WIDE.U32 UR4, UR13, UR16, URZ ;  /* 0x000000100d0472a5 */ /* 0x000fc8000f8e003f */
[----:B------:R-:W-:Y:S02]  /*0b80*/  UIMAD.WIDE.U32 UR6, UP0, UR9, UR17, UR4 ;  /* 0x00000011090672a5 */ /* 0x000fe4000f800004 */
[----:B------:R-:W-:Y:S02]  /*0b90*/  UIMAD.WIDE.U32 UR4, UR9, UR16, URZ ;  /* 0x00000010090472a5 */ /* 0x000fe4000f8e003f */
[----:B------:R-:W-:Y:S02]  /*0ba0*/  UIADD3.X UR15, URZ, URZ, URZ, UP0, !UPT ;  /* 0x0000003f3f0f7290 */ /* 0x000fe400087fe43f */
[----:B------:R-:W-:Y:S01]  /*0bb0*/  UIADD3 URZ, UP0, UR5, UR6, URZ ;  /* 0x00000006053f7290 */ /* 0x000fe2000ff1e03f */
[----:B------:R-:W-:-:S03]  /*0bc0*/  UMOV UR14, UR7 ;  /* 0x00000007000e7c82 */ /* 0x000fc60008000000 */
[----:B------:R-:W-:-:S12]  /*0bd0*/  UIMAD.WIDE.U32.X UR4, UR13, UR17, UR14, UP0 ;  /* 0x000000110d0472a5 */ /* 0x000fd800080e040e */
.L_x_9:
[----:B------:R-:W-:Y:S01]  /*0be0*/  USHF.R.U64 UR43, UR4, UR18, UR5 ;  /* 0x00000012042b7299 */ /* 0x000fe20008001205 */
[----:B------:R-:W-:Y:S01]  /*0bf0*/  R2UR UR7, R6 ;  /* 0x00000000060772ca */ /* 0x000fe200000e0000 */
[----:B------:R-:W-:Y:S02]  /*0c00*/  USHF.R.U32.HI UR4, URZ, UR18, UR5 ;  /* 0x000000123f047299 */ /* 0x000fe40008011605 */
[----:B------:R-:W-:Y:S01]  /*0c10*/  UIADD3 UR5, UP0, URZ, -UR43, URZ ;  /* 0x8000002b3f057290 */ /* 0x000fe2000ff1e03f */
[----:B------:R-:W-:Y:S01]  /*0c20*/  ULDC.64 UR14, c[0x0][0x620] ;  /* 0x00018800000e7ab9 */ /* 0x000fe20000000a00 */
[----:B------:R-:W-:Y:S02]  /*0c30*/  UMOV UR6, UR19 ;  /* 0x0000001300067c82 */ /* 0x000fe40008000000 */
[----:B------:R-:W-:Y:S01]  /*0c40*/  UIADD3.X UR4, URZ, ~UR4, URZ, UP0, !UPT ;  /* 0x800000043f047290 */ /* 0x000fe200087fe43f */
[----:B------:R-:W-:Y:S01]  /*0c50*/  ULDC UR9, c[0x0][0x618] ;  /* 0x0001860000097ab9 */ /* 0x000fe20000000800 */
[----:B------:R-:W-:-:S02]  /*0c60*/  UIMAD UR12, UR11, UR12, UR10 ;  /* 0x0000000c0b0c72a4 */ /* 0x000fc4000f8e020a */
[----:B------:R-:W-:Y:S02]  /*0c70*/  UIMAD UR4, UR4, UR14, URZ ;  /* 0x0000000e040472a4 */ /* 0x000fe4000f8e023f */
[----:B------:R-:W-:Y:S02]  /*0c80*/  UIMAD.WIDE.U32 UR6, UR5, UR14, UR6 ;  /* 0x0000000e050672a5 */ /* 0x000fe4000f8e0006 */
[----:B------:R-:W-:Y:S01]  /*0c90*/  UIMAD UR4, UR5, UR15, UR4 ;  /* 0x0000000f050472a4 */ /* 0x000fe2000f8e0204 */
[----:B------:R-:W-:Y:S01]  /*0ca0*/  ULDC UR10, c[0x0][0x608] ;  /* 0x00018200000a7ab9 */ /* 0x000fe20000000800 */
[----:B------:R-:W-:Y:S02]  /*0cb0*/  ULDC UR18, c[0x0][0x658] ;  /* 0x0001960000127ab9 */ /* 0x000fe40000000800 */
[----:B------:R-:W-:Y:S01]  /*0cc0*/  UIADD3 UR7, UR7, UR4, URZ ;  /* 0x0000000407077290 */ /* 0x000fe2000fffe03f */
[----:B------:R-:W-:Y:S02]  /*0cd0*/  UMOV UR11, 0xffffffff ;  /* 0xffffffff000b7882 */ /* 0x000fe40000000000 */
[----:B------:R-:W-:Y:S01]  /*0ce0*/  ULDC.64 UR4, c[0x0][0x640] ;  /* 0x0001900000047ab9 */ /* 0x000fe20000000a00 */
[----:B------:R-:W-:Y:S01]  /*0cf0*/  USHF.R.U64 UR16, UR6, UR9, UR7 ;  /* 0x0000000906107299 */ /* 0x000fe20008001207 */
[----:B------:R-:W-:Y:S01]  /*0d00*/  ISETP.NE.U32.AND P0, PT, RZ, UR4, PT ;  /* 0x00000004ff007c0c */ /* 0x000fe2000bf05070 */
[----:B------:R-:W-:-:S02]  /*0d10*/  USHF.R.U32.HI UR7, URZ, UR9, UR7 ;  /* 0x000000093f077299 */ /* 0x000fc40008011607 */
[----:B------:R-:W-:Y:S01]  /*0d20*/  USHF.L.U32 UR6, UR11, UR18, URZ ;  /* 0x000000120b067299 */ /* 0x000fe2000800063f */
[----:B------:R-:W-:Y:S01]  /*0d30*/  ISETP.NE.AND.EX P0, PT, RZ, UR5, PT, P0 ;  /* 0x00000005ff007c0c */ /* 0x000fe2000bf05300 */
[----:B------:R-:W-:Y:S02]  /*0d40*/  USHF.R.U64 UR22, UR16, UR10, UR7 ;  /* 0x0000000a10167299 */ /* 0x000fe40008001207 */
[----:B------:R-:W-:Y:S02]  /*0d50*/  USHF.R.U32.HI UR7, URZ, UR10, UR7 ;  /* 0x0000000a3f077299 */ /* 0x000fe40008011607 */
[----:B------:R-:W-:Y:S02]  /*0d60*/  UISETP.NE.AND UP1, UPT, UR45, URZ, UPT ;  /* 0x0000003f2d00728c */ /* 0x000fe4000bf25270 */
[----:B------:R-:W-:Y:S01]  /*0d70*/  USHF.R.U64 UR23, UR22, UR18, UR7 ;  /* 0x0000001216177299 */ /* 0x000fe20008001207 */
[----:B------:R-:W-:Y:S01]  /*0d80*/  ULDC UR17, c[0x0][0x600] ;  /* 0x0001800000117ab9 */ /* 0x000fe20000000800 */
[----:B------:R-:W-:-:S02]  /*0d90*/  ULOP3.LUT UR13, URZ, UR6, URZ, 0x33, !UPT ;  /* 0x000000063f0d7292 */ /* 0x000fc4000f8e333f */
[----:B------:R-:W-:Y:S02]  /*0da0*/  UIADD3 UR15, UR17, -0x1, URZ ;  /* 0xffffffff110f7890 */ /* 0x000fe4000fffe03f */
[----:B------:R-:W-:Y:S02]  /*0db0*/  USEL UR12, UR8, UR12, !UP1 ;  /* 0x0000000c080c7287 */ /* 0x000fe4000c800000 */
[----:B------:R-:W-:Y:S01]  /*0dc0*/  USHF.R.U32.HI UR7, URZ, UR18, UR7 ;  /* 0x000000123f077299 */ /* 0x000fe20008011607 */
[----:B------:R-:W-:Y:S01]  /*0dd0*/  ULDC UR19, c[0x0][0x648] ;  /* 0x0001920000137ab9 */ /* 0x000fe20000000800 */
[----:B------:R-:W-:Y:S01]  /*0de0*/  ULDC UR20, c[0x0][0x638] ;  /* 0x00018e0000147ab9 */ /* 0x000fe20000000800 */
[----:B------:R-:W-:Y:S01]  /*0df0*/  UMOV UR21, 0x1 ;  /* 0x0000000100157882 */ /* 0x000fe20000000000 */
[----:B------:R-:W-:Y:S01]  /*0e00*/  UMOV UR6, UR23 ;  /* 0x0000001700067c82 */ /* 0x000fe20008000000 */
[----:B------:R-:W-:Y:S07]  /*0e10*/  @!P0 BRA `(.L_x_10) ;  /* 0x0000000000308947 */ /* 0x000fee0003800000 */
[----:B------:R-:W-:Y:S02]  /*0e20*/  ULDC UR10, c[0x0][0x64c] ;  /* 0x00019300000a7ab9 */ /* 0x000fe40000000800 */
        /* <DEDUP_REMOVED lines=8> */
[----:B------:R-:W-:-:S07]  /*0eb0*/  UIMAD.WIDE.U32.X UR4, UR14, UR5, UR10, UP0 ;  /* 0x000000050e0472a5 */ /* 0x000fce00080e040a */
[----:B------:R-:W-:Y:S01]  /*0ec0*/  UMOV UR6, UR4 ;  /* 0x0000000400067c82 */ /* 0x000fe20008000000 */
[----:B------:R-:W-:-:S05]  /*0ed0*/  UMOV UR7, UR5 ;  /* 0x0000000500077c82 */ /* 0x000fca0008000000 */
.L_x_10:
[----:B------:R-:W-:Y:S01]  /*0ee0*/  USHF.R.U64 UR5, UR6, UR19, UR7 ;  /* 0x0000001306057299 */ /* 0x000fe20008001207 */
[----:B------:R-:W-:Y:S01]  /*0ef0*/  MOV R0, 0x1 ;  /* 0x0000000100007802 */ /* 0x000fe20000000f00 */
[----:B------:R-:W-:Y:S02]  /*0f00*/  USHF.L.U32 UR4, UR21, UR18, URZ ;  /* 0x0000001215047299 */ /* 0x000fe4000800063f */
[----:B------:R-:W-:Y:S02]  /*0f10*/  ULOP3.LUT UR13, UR22, UR13, URZ, 0xc0, !UPT ;  /* 0x0000000d160d7292 */ /* 0x000fe4000f8ec03f */
[----:B------:R-:W-:Y:S02]  /*0f20*/  UIADD3 UR6, -UR5, URZ, URZ ;  /* 0x0000003f05067290 */ /* 0x000fe4000fffe13f */
[----:B------:R-:W-:Y:S02]  /*0f30*/  UIMAD UR13, UR4, UR5, UR13 ;  /* 0x00000005040d72a4 */ /* 0x000fe4000f8e020d */
[----:B------:R-:W-:-:S02]  /*0f40*/  ULOP3.LUT UR15, UR16, UR15, URZ, 0xc0, !UPT ;  /* 0x0000000f100f7292 */ /* 0x000fc4000f8ec03f */
[----:B------:R-:W-:Y:S01]  /*0f50*/  UIMAD UR4, UR6, UR20, UR23 ;  /* 0x00000014060472a4 */ /* 0x000fe2000f8e0217 */
[----:B------:R-:W-:Y:S01]  /*0f60*/  ULDC UR5, c[0x0][0x610] ;  /* 0x0001840000057ab9 */ /* 0x000fe20000000800 */
[----:B------:R-:W-:Y:S02]  /*0f70*/  UISETP.NE.AND UP0, UPT, UR45, URZ, UPT ;  /* 0x0000003f2d00728c */ /* 0x000fe4000bf05270 */
[----:B------:R-:W-:Y:S02]  /*0f80*/  UIMAD UR12, UR13, UR5, UR12 ;  /* 0x000000050d0c72a4 */ /* 0x000fe4000f8e020c */
[----:B------:R-:W-:-:S04]  /*0f90*/  UIMAD UR4, UR4, UR17, UR15 ;  /* 0x00000011040472a4 */ /* 0x000fc8000f8e020f */
[----:B------:R-:W-:Y:S02]  /*0fa0*/  USEL UR42, UR4, UR12, !UP0 ;  /* 0x0000000c042a7287 */ /* 0x000fe4000c000000 */
[----:B------:R-:W-:-:S12]  /*0fb0*/  USEL UR41, UR12, UR4, !UP0 ;  /* 0x000000040c297287 */ /* 0x000fd8000c000000 */
.L_x_8:
[----:B------:R-:W-:-:S08]  /*0fc0*/  NOP ;  /* 0x0000000000007918 */ /* 0x000fd00000000000 */
[----:B------:R-:W1:Y:S02]  /*0fd0*/  USETMAXREG.TRY_ALLOC.CTAPOOL UP0, 0xf0 ;  /* 0x000000f0000079c8 */ /* 0x000e640008000600 */
[----:B-1----:R-:W-:-:S13]  /*0fe0*/  PLOP3.LUT P0, PT, PT, PT, UP0, 0x80, 0x0 ;  /* 0x000000000000781c */ /* 0x002fda0003f0f008 */
[----:B------:R-:W-:Y:S05]  /*0ff0*/  @!P0 BRA `(.L_x_8) ;  /* 0xfffffffc00f08947 */ /* 0x000fea000383ffff */
[----:B------:R-:W-:Y:S01]  /*1000*/  ULDC.64 UR4, c[0x0][0x598] ;  /* 0x0001660000047ab9 */ /* 0x000fe20000000a00 */
[----:B------:R-:W-:Y:S01]  /*1010*/  ULDC.64 UR36, c[0x0][0x208] ;  /* 0x0000820000247ab9 */ /* 0x000fe20000000a00 */
[----:B------:R-:W-:-:S04]  /*1020*/  ISETP.NE.U32.AND P0, PT, RZ, UR4, PT ;  /* 0x00000004ff007c0c */ /* 0x000fc8000bf05070 */
[----:B------:R-:W-:-:S13]  /*1030*/  ISETP.NE.AND.EX P0, PT, RZ, UR5, PT, P0 ;  /* 0x00000005ff007c0c */ /* 0x000fda000bf05300 */
[----:B------:R-:W-:Y:S05]  /*1040*/  @!P0 BRA `(.L_x_11) ;  /* 0x00000000001c8947 */ /* 0x000fea0003800000 */
[----:B------:R-:W1:Y:S02]  /*1050*/  LDC.64 R2, c[0x0][0x598] ;  /* 0x00016600ff027b82 */ /* 0x000e640000000a00 */
[----:B-1----:R-:W2:Y:S02]  /*1060*/  LDG.E.64 R2, desc[UR36][R2.64] ;  /* 0x0000002402027981 */ /* 0x002ea4000c1e1b00 */
[----:B--2---:R-:W-:-:S04]  /*1070*/  ISETP.NE.U32.AND P0, PT, R2, RZ, PT ;  /* 0x000000ff0200720c */ /* 0x004fc80003f05070 */
[----:B------:R-:W-:-:S13]  /*1080*/  ISETP.NE.AND.EX P0, PT, R3, RZ, PT, P0 ;  /* 0x000000ff0300720c */ /* 0x000fda0003f05300 */
[----:B------:R-:W-:Y:S05]  /*1090*/  @!P0 BRA `(.L_x_11) ;  /* 0x0000000000088947 */ /* 0x000fea0003800000 */
[----:B------:R1:W5:Y:S01]  /*10a0*/  LD.E R2, desc[UR36][R2.64] ;  /* 0x0000002402027980 */ /* 0x000362000c101900 */
[----:B------:R-:W-:Y:S05]  /*10b0*/  BRA `(.L_x_12) ;  /* 0x0000000000247947 */ /* 0x000fea0003800000 */
.L_x_11:
[----:B------:R-:W-:Y:S02]  /*10c0*/  ULDC.64 UR4, c[0x0][0x588] ;  /* 0x0001620000047ab9 */ /* 0x000fe40000000a00 */
[----:B------:R-:W-:-:S04]  /*10d0*/  ISETP.NE.U32.AND P0, PT, RZ, UR4, PT ;  /* 0x00000004ff007c0c */ /* 0x000fc8000bf05070 */
[----:B------:R-:W-:-:S13]  /*10e0*/  ISETP.NE.AND.EX P0, PT, RZ, UR5, PT, P0 ;  /* 0x00000005ff007c0c */ /* 0x000fda000bf05300 */
[----:B------:R-:W-:Y:S05]  /*10f0*/  @!P0 BRA `(.L_x_13) ;  /* 0x00000000000c8947 */ /* 0x000fea0003800000 */
[----:B------:R-:W1:Y:S02]  /*1100*/  LDC.64 R2, c[0x0][0x588] ;  /* 0x00016200ff027b82 */ /* 0x000e640000000a00 */
[----:B-1----:R2:W5:Y:S01]  /*1110*/  LDG.E R2, desc[UR36][R2.64] ;  /* 0x0000002402027981 */ /* 0x002562000c1e1900 */
[----:B------:R-:W-:Y:S05]  /*1120*/  BRA `(.L_x_12) ;  /* 0x0000000000087947 */ /* 0x000fea0003800000 */
.L_x_13:
[----:B------:R-:W-:Y:S02]  /*1130*/  ULDC UR4, c[0x0][0x580] ;  /* 0x0001600000047ab9 */ /* 0x000fe40000000800 */
[----:B------:R-:W-:-:S07]  /*1140*/  IMAD.U32 R2, RZ, RZ, UR4 ;  /* 0x00000004ff027e24 */ /* 0x000fce000f8e00ff */
.L_x_12:
[----:B------:R-:W-:Y:S02]  /*1150*/  ULDC.64 UR4, c[0x0][0x5a0] ;  /* 0x0001680000047ab9 */ /* 0x000fe40000000a00 */
[----:B------:R-:W-:-:S04]  /*1160*/  ISETP.NE.U32.AND P0, PT, RZ, UR4, PT ;  /* 0x00000004ff007c0c */ /* 0x000fc8000bf05070 */
[----:B------:R-:W-:-:S13]  /*1170*/  ISETP.NE.AND.EX P0, PT, RZ, UR5, PT, P0 ;  /* 0x00000005ff007c0c */ /* 0x000fda000bf05300 */
[----:B------:R-:W-:Y:S05]  /*1180*/  @!P0 BRA `(.L_x_14) ;  /* 0x00000000001c8947 */ /* 0x000fea0003800000 */
[----:B------:R-:W3:Y:S02]  /*1190*/  LDC.64 R4, c[0x0][0x5a0] ;  /* 0x00016800ff047b82 */ /* 0x000ee40000000a00 */
[----:B---3--:R-:W3:Y:S02]  /*11a0*/  LDG.E.64 R4, desc[UR36][R4.64] ;  /* 0x0000002404047981 */ /* 0x008ee4000c1e1b00 */
[----:B---3--:R-:W-:-:S04]  /*11b0*/  ISETP.NE.U32.AND P0, PT, R4, RZ, PT ;  /* 0x000000ff0400720c */ /* 0x008fc80003f05070 */
[----:B------:R-:W-:-:S13]  /*11c0*/  ISETP.NE.AND.EX P0, PT, R5, RZ, PT, P0 ;  /* 0x000000ff0500720c */ /* 0x000fda0003f05300 */
[----:B------:R-:W-:Y:S05]  /*11d0*/  @!P0 BRA `(.L_x_14) ;  /* 0x0000000000088947 */ /* 0x000fea0003800000 */
[----:B------:R3:W5:Y:S01]  /*11e0*/  LD.E R16, desc[UR36][R4.64] ;  /* 0x0000002404107980 */ /* 0x000762000c101900 */
[----:B------:R-:W-:Y:S05]  /*11f0*/  BRA `(.L_x_15) ;  /* 0x0000000000247947 */ /* 0x000fea0003800000 */
.L_x_14:
[----:B------:R-:W-:Y:S02]  /*1200*/  ULDC.64 UR4, c[0x0][0x590] ;  /* 0x0001640000047ab9 */ /* 0x000fe40000000a00 */
[----:B------:R-:W-:-:S04]  /*1210*/  ISETP.NE.U32.AND P0, PT, RZ, UR4, PT ;  /* 0x00000004ff007c0c */ /* 0x000fc8000bf05070 */
[----:B------:R-:W-:-:S13]  /*1220*/  ISETP.NE.AND.EX P0, PT, RZ, UR5, PT, P0 ;  /* 0x00000005ff007c0c */ /* 0x000fda000bf05300 */
[----:B------:R-:W-:Y:S05]  /*1230*/  @!P0 BRA `(.L_x_16) ;  /* 0x00000000000c8947 */ /* 0x000fea0003800000 */
[----:B------:R-:W3:Y:S02]  /*1240*/  LDC.64 R4, c[0x0][0x590] ;  /* 0x00016400ff047b82 */ /* 0x000ee40000000a00 */
[----:B---3--:R4:W5:Y:S01]  /*1250*/  LDG.E R16, desc[UR36][R4.64] ;  /* 0x0000002404107981 */ /* 0x008962000c1e1900 */
[----:B------:R-:W-:Y:S05]  /*1260*/  BRA `(.L_x_15) ;  /* 0x0000000000087947 */ /* 0x000fea0003800000 */
.L_x_16:
[----:B------:R-:W-:Y:S02]  /*1270*/  ULDC UR4, c[0x0][0x584] ;  /* 0x0001610000047ab9 */ /* 0x000fe40000000800 */
[----:B------:R-:W-:-:S07]  /*1280*/  MOV R16, UR4 ;  /* 0x0000000400107c02 */ /* 0x000fce0008000f00 */
.L_x_15:
[----:B------:R-:W-:-:S13]  /*1290*/  LOP3.LUT P0, RZ, R0, 0xff, RZ, 0xc0, !PT ;  /* 0x000000ff00ff7812 */ /* 0x000fda000780c0ff */
[----:B------:R-:W-:Y:S05]  /*12a0*/  @!P0 EXIT ;  /* 0x000000000000894d */ /* 0x000fea0003800000 */
[----:B------:R-:W-:Y:S01]  /*12b0*/  ULDC UR4, c[0x0][0x28c] ;  /* 0x0000a30000047ab9 */ /* 0x000fe20000000800 */
[----:B------:R-:W-:Y:S01]  /*12c0*/  UMOV UR38, URZ ;  /* 0x0000003f00267c82 */ /* 0x000fe20008000000 */
[----:B------:R-:W-:Y:S01]  /*12d0*/  UIADD3 UR4, UR4, 0x1f, URZ ;  /* 0x0000001f04047890 */ /* 0x000fe2000fffe03f */
[----:B------:R-:W-:-:S03]  /*12e0*/  UMOV UR39, URZ ;  /* 0x0000003f00277c82 */ /* 0x000fc60008000000 */
[----:B------:R-:W-:-:S04]  /*12f0*/  USHF.R.S32.HI UR5, URZ, 0x1f, UR4 ;  /* 0x0000001f3f057899 */ /* 0x000fc80008011404 */
[----:B------:R-:W-:-:S04]  /*1300*/  ULEA.HI UR5, UR5, UR4, URZ, 0x5 ;  /* 0x0000000405057291 */ /* 0x000fc8000f8f283f */
[----:B------:R-:W-:-:S12]  /*1310*/  USHF.R.S32.HI UR44, URZ, 0x5, UR5 ;  /* 0x000000053f2c7899 */ /* 0x000fd80008011405 */
.L_x_546:
[----:B------:R-:W0:Y:S01]  /*1320*/  S2R R0, SR_TID.X ;  /* 0x0000000000007919 */ /* 0x000e220000002100 */
[----:B------:R-:W1:Y:S01]  /*1330*/  S2UR UR7, SR_CgaCtaId ;  /* 0x00000000000779c3 */ /* 0x000e620000008800 */
[----:B------:R-:W-:Y:S02]  /*1340*/  UMOV UR6, 0x400 ;  /* 0x0000040000067882 */ /* 0x000fe40000000000 */
[----:B-1----:R-:W-:Y:S01]  /*1350*/  ULEA UR6, UR7, UR6, 0x18 ;  /* 0x0000000607067291 */ /* 0x002fe2000f8ec03f */
[----:B0-----:R-:W-:-:S04]  /*1360*/  LOP3.LUT R0, R0, 0x80, RZ, 0xc0, !PT ;  /* 0x0000008000007812 */ /* 0x001fc800078ec0ff */
[----:B------:R-:W-:-:S06]  /*1370*/  SHF.R.U32.HI R0, RZ, 0x7, R0 ;  /* 0x00000007ff007819 */ /* 0x000fcc0000011600 */
[----:B------:R-:W0:Y:S02]  /*1380*/  SHFL.IDX PT, R0, R0, RZ, 0x1f ;  /* 0x00001fff00007589 */ /* 0x000e2400000e0000 */
[----:B0-----:R-:W-:-:S13]  /*1390*/  R2UR UR4, R0 ;  /* 0x00000000000472ca */ /* 0x001fda00000e0000 */
[----:B------:R-:W-:-:S04]  /*13a0*/  ULEA.HI UR5, UR4, UR4, URZ, 0x1 ;  /* 0x0000000404057291 */ /* 0x000fc8000f8f083f */
[----:B------:R-:W-:-:S04]  /*13b0*/  ULOP3.LUT UR5, UR5, 0x7fffe, URZ, 0xc0, !UPT ;  /* 0x0007fffe05057892 */ /* 0x000fc8000f8ec03f */
[----:B------:R-:W-:-:S03]  /*13c0*/  UIADD3 UR5, UR4, -UR5, URZ ;  /* 0x8000000504057290 */ /* 0x000fc6000fffe03f */
[----:B------:R-:W-:Y:S01]  /*13d0*/  ULDC UR4, c[0x0][0x28c] ;  /* 0x0000a30000047ab9 */ /* 0x000fe20000000800 */
[----:B------:R-:W-:Y:S01]  /*13e0*/  ULEA UR5, UR5, UR6, 0xd ;  /* 0x0000000605057291 */ /* 0x000fe2000f8e683f */
[----:B------:R-:W-:-:S03]  /*13f0*/  ISETP.LT.AND P0, PT, RZ, UR4, PT ;  /* 0x00000004ff007c0c */ /* 0x000fc6000bf01270 */
[----:B------:R-:W-:-:S04]  /*1400*/  UIADD3 UR5, UR5, 0x100, URZ ;  /* 0x0000010005057890 */ /* 0x000fc8000fffe03f */
[----:B------:R-:W-:-:S04]  /*1410*/  USHF.R.U32.HI UR5, URZ, 0x4, UR5 ;  /* 0x000000043f057899 */ /* 0x000fc80008011605 */
[----:B------:R-:W-:Y:S02]  /*1420*/  ULOP3.LUT UR46, UR5, 0x3fff, URZ, 0xc0, !UPT ;  /* 0x00003fff052e7892 */ /* 0x000fe4000f8ec03f */
[----:B--234-:R-:W-:Y:S10]  /*1430*/  @P0 BRA `(.L_x_17) ;  /* 0x0000000000400947 */ /* 0x01cff40003800000 */
[----:B------:R-:W-:Y:S01]  /*1440*/  MOV R0, 0x0 ;  /* 0x0000000000007802 */ /* 0x000fe20000000f00 */
[----:B------:R-:W-:Y:S01]  /*1450*/  ULDC.64 UR4, c[0x4][0x68] ;  /* 0x01001a0000047ab9 */ /* 0x000fe20000000a00 */
[----:B------:R-:W-:Y:S01]  /*1460*/  ULDC.64 UR6, c[0x4][0x8] ;  /* 0x0100020000067ab9 */ /* 0x000fe20000000a00 */
[----:B---34-:R-:W-:Y:S01]  /*1470*/  IMAD.U32 R4, RZ, RZ, UR4 ;  /* 0x00000004ff047e24 */ /* 0x018fe2000f8e00ff */
[----:B------:R0:W1:Y:S01]  /*1480*/  LDC.64 R14, c[0x4][R0] ;  /* 0x01000000000e7b82 */ /* 0x0000620000000a00 */
[----:B------:R-:W-:Y:S01]  /*1490*/  MOV R5, UR5 ;  /* 0x0000000500057c02 */ /* 0x000fe20008000f00 */
[----:B------:R-:W-:Y:S01]  /*14a0*/  ULDC.64 UR4, c[0x4][0x70] ;  /* 0x01001c0000047ab9 */ /* 0x000fe20000000a00 */
[----:B------:R-:W-:Y:S01]  /*14b0*/  IMAD.U32 R10, RZ, RZ, UR6 ;  /* 0x00000006ff0a7e24 */ /* 0x000fe2000f8e00ff */
[----:B------:R-:W-:Y:S01]  /*14c0*/  MOV R7, UR5 ;  /* 0x0000000500077c02 */ /* 0x000fe20008000f00 */
[----:B------:R-:W-:Y:S01]  /*14d0*/  IMAD.U32 R6, RZ, RZ, UR4 ;  /* 0x00000004ff067e24 */ /* 0x000fe2000f8e00ff */
[----:B------:R-:W-:Y:S01]  /*14e0*/  MOV R11, UR7 ;  /* 0x00000007000b7c02 */ /* 0x000fe20008000f00 */
[----:B------:R-:W-:Y:S01]  /*14f0*/  IMAD.MOV.U32 R8, RZ, RZ, 0x1e1 ;  /* 0x000001e1ff087424 */ /* 0x000fe200078e00ff */
[----:B------:R-:W-:Y:S01]  /*1500*/  MOV R12, 0x1 ;  /* 0x00000001000c7802 */ /* 0x000fe20000000f00 */
[----:B0-----:R-:W-:-:S07]  /*1510*/  IMAD.MOV.U32 R13, RZ, RZ, RZ ;  /* 0x000000ffff0d7224 */ /* 0x001fce00078e00ff */
[----:B------:R-:W-:-:S07]  /*1520*/  LEPC R20, `(.L_x_17) ;  /* 0x000000001014794e */ /* 0x000fce0000000000 */
[----:B-12--5:R-:W-:Y:S05]  /*1530*/  CALL.ABS.NOINC R14 ;  /* 0x000000000e007343 */ /* 0x026fea0003c00000 */
.L_x_17:
[----:B------:R-:W-:-:S06]  /*1540*/  ULOP3.LUT UR4, UR40, 0x1, URZ, 0xfc, !UPT ;  /* 0x0000000128047892 */ /* 0x000fcc000f8efc3f */
[----:B------:R-:W-:-:S04]  /*1550*/  MOV R0, UR4 ;  /* 0x0000000400007c02 */ /* 0x000fc80008000f00 */
[----:B------:R-:W-:-:S13]  /*1560*/  ISETP.NE.AND P0, PT, R0, 0x3, PT ;  /* 0x000000030000780c */ /* 0x000fda0003f05270 */
[----:B------:R-:W-:Y:S05]  /*1570*/  @!P0 BRA `(.L_x_18) ;  /* 0x0000000000048947 */ /* 0x000fea0003800000 */
[----:B------:R-:W-:Y:S01]  /*1580*/  BPT.TRAP 0x1 ;  /* 0x000000040000795c */ /* 0x000fe20000300000 */
.L_x_18:
[----:B------:R-:W0:Y:S01]  /*1590*/  S2UR UR5, SR_CgaCtaId ;  /* 0x00000000000579c3 */ /* 0x000e220000008800 */
[----:B------:R-:W-:Y:S01]  /*15a0*/  UMOV UR4, 0x400 ;  /* 0x0000040000047882 */ /* 0x000fe20000000000 */
[----:B---34-:R-:W-:Y:S01]  /*15b0*/  IMAD.U32 R5, RZ, RZ, UR39 ;  /* 0x00000027ff057e24 */ /* 0x018fe2000f8e00ff */
[----:B--2---:R-:W-:-:S04]  /*15c0*/  MOV R3, UR38 ;  /* 0x0000002600037c02 */ /* 0x004fc80008000f00 */
[----:B------:R-:W-:Y:S01]  /*15d0*/  SHF.L.U32 R3, R3, 0x1f, RZ ;  /* 0x0000001f03037819 */ /* 0x000fe200000006ff */
[----:B0-----:R-:W-:-:S06]  /*15e0*/  ULEA UR4, UR5, UR4, 0x18 ;  /* 0x0000000405047291 */ /* 0x001fcc000f8ec03f */
[----:B------:R-:W-:-:S05]  /*15f0*/  IMAD.U32 R0, RZ, RZ, UR4 ;  /* 0x00000004ff007e24 */ /* 0x000fca000f8e00ff */
[----:B------:R-:W-:-:S04]  /*1600*/  LEA R4, R5, R0, 0x3 ;  /* 0x0000000005047211 */ /* 0x000fc800078e18ff */
[----:B------:R0:W1:Y:S01]  /*1610*/  SYNCS.PHASECHK.TRANS64.TRYWAIT P1, [R4+URZ], R3 ;  /* 0x00000003040075a7 */ /* 0x000062000802017f */
[----:B------:R-:W-:Y:S05]  /*1620*/  @!P0 BRA `(.L_x_19) ;  /* 0x0000000000048947 */ /* 0x000fea0003800000 */
[----:B------:R-:W-:Y:S01]  /*1630*/  BPT.TRAP 0x1 ;  /* 0x000000040000795c */ /* 0x000fe20000300000 */
.L_x_19:
[----:B-1----:R-:W-:Y:S05]  /*1640*/  @P1 BRA `(.L_x_20) ;  /* 0x0000000000081947 */ /* 0x002fea0003800000 */
[----:B------:R-:W1:Y:S02]  /*1650*/  SYNCS.PHASECHK.TRANS64.TRYWAIT P1, [R4+URZ], R3 ;  /* 0x00000003040075a7 */ /* 0x000e64000802017f */
[----:B-1----:R-:W-:Y:S05]  /*1660*/  @!P1 BRA `(.L_x_21) ;  /* 0x00000170003c9947 */ /* 0x002fea0003800000 */
.L_x_20:
[----:B------:R-:W-:-:S04]  /*1670*/  UISETP.LT.AND UP0, UPT, UR44, 0x1, UPT ;  /* 0x000000012c00788c */ /* 0x000fc8000bf01270 */
[----:B------:R-:W-:-:S06]  /*1680*/  USEL UR4, UR44, 0x1, UP0 ;  /* 0x000000012c047887 */ /* 0x000fcc0008000000 */
[----:B01----:R-:W-:Y:S01]  /*1690*/  IMAD.U32 R3, RZ, RZ, UR4 ;  /* 0x00000004ff037e24 */ /* 0x003fe2000f8e00ff */
[----:B------:R-:W-:Y:S05]  /*16a0*/  WARPSYNC.ALL ;  /* 0x0000000000007948 */ /* 0x000fea0003800000 */
[----:B------:R-:W-:-:S04]  /*16b0*/  IADD3 R3, -R3, UR44, RZ ;  /* 0x0000002c03037c10 */ /* 0x000fc8000fffe1ff */
[----:B------:R-:W-:Y:S02]  /*16c0*/  ISETP.GE.AND P1, PT, R3, 0x1, PT ;  /* 0x000000010300780c */ /* 0x000fe40003f26270 */
[----:B------:R-:W-:Y:S01]  /*16d0*/  R2UR UR4, R0 ;  /* 0x00000000000472ca */ /* 0x000fe200000e0000 */
[----:B------:R-:W-:Y:S01]  /*16e0*/  WARPGROUP.ARRIVE ;  /* 0x00000000000079c5 */ /* 0x000fe20000000000 */
[----:B------:R-:W-:Y:S01]  /*16f0*/  UMOV UR9, 0x40000040 ;  /* 0x4000004000097882 */ /* 0x000fe20000000000 */
[----:B------:R-:W-:Y:S01]  /*1700*/  UMOV UR11, 0x40000040 ;  /* 0x40000040000b7882 */ /* 0x000fe20000000000 */
[----:B------:R0:W-:Y:S04]  /*1710*/  STL [R1+0x2c8], R17 ;  /* 0x0002c81101007387 */ /* 0x0001e80000100800 */
[----:B-----5:R1:W-:Y:S04]  /*1720*/  STL [R1+0x2c4], R16 ;  /* 0x0002c41001007387 */ /* 0x0203e80000100800 */
[----:B------:R2:W-:Y:S01]  /*1730*/  STL [R1+0x2c0], R3 ;  /* 0x0002c00301007387 */ /* 0x0005e20000100800 */
[----:B------:R-:W-:-:S03]  /*1740*/  UIADD3 UR4, UR4, 0x18100, URZ ;  /* 0x0001810004047890 */ /* 0x000fc6000fffe03f */
[----:B------:R3:W-:Y:S01]  /*1750*/  STL [R1+0x2bc], R2 ;  /* 0x0002bc0201007387 */ /* 0x0007e20000100800 */
[----:B------:R-:W-:-:S03]  /*1760*/  USHF.R.U32.HI UR4, URZ, 0x4, UR4 ;  /* 0x000000043f047899 */ /* 0x000fc60008011604 */
[----:B------:R4:W-:Y:S01]  /*1770*/  STL [R1+0x2cc], R0 ;  /* 0x0002cc0001007387 */ /* 0x0009e20000100800 */
[----:B------:R-:W-:Y:S02]  /*1780*/  ULOP3.LUT UR5, UR4, 0x3fff, URZ, 0xc0, !UPT ;  /* 0x00003fff04057892 */ /* 0x000fe4000f8ec03f */
[----:B------:R-:W-:Y:S02]  /*1790*/  ULOP3.LUT UR4, UR46, 0x10000, URZ, 0xfc, !UPT ;  /* 0x000100002e047892 */ /* 0x000fe4000f8efc3f */
[----:B------:R-:W-:Y:S02]  /*17a0*/  ULOP3.LUT UR5, UR5, 0x10000, URZ, 0xfc, !UPT ;  /* 0x0001000005057892 */ /* 0x000fe4000f8efc3f */
[----:B------:R-:W-:Y:S02]  /*17b0*/  ULEA UR6, UR39, UR4, 0xb ;  /* 0x0000000427067291 */ /* 0x000fe4000f8e583f */
[----:B------:R-:W-:-:S05]  /*17c0*/  ULEA UR7, UR39, UR5, 0xb ;  /* 0x0000000527077291 */ /* 0x000fca000f8e583f */
[----:B------:R-:W-:Y:S02]  /*17d0*/  UMOV UR8, UR6 ;  /* 0x0000000600087c82 */ /* 0x000fe40008000000 */
[----:B------:R-:W-:Y:S02]  /*17e0*/  UMOV UR10, UR7 ;  /* 0x00000007000a7c82 */ /* 0x000fe40008000000 */
[----:B------:R-:W-:Y:S01]  /*17f0*/  HGMMA.64x256x8.F32.TF32 R24, gdesc[UR8], RZ, !UPT, gsb0 ;  /* 0x07e00000081879f0 */ /* 0x000fe2000c0028ff */
[----:B------:R-:W-:Y:S01]  /*1800*/  UIADD3 UR8, UR6, 0x400, URZ ;  /* 0x0000040006087890 */ /* 0x000fe2000fffe03f */
[----:B------:R-:W-:Y:S01]  /*1810*/  UMOV UR9, 0x40000040 ;  /* 0x4000004000097882 */ /* 0x000fe20000000000 */
[----:B------:R-:W-:Y:S02]  /*1820*/  WARPGROUP.DEPBAR.LE gsb0, 0x0 ;  /* 0x00008000000079c5 */ /* 0x000fe40000010000 */
[----:B------:R-:W-:Y:S01]  /*1830*/  STL.64 [R1], R24 ;  /* 0x0000001801007387 */ /* 0x000fe20000100a00 */
[----:B------:R-:W-:Y:S01]  /*1840*/  MOV R235, R46 ;  /* 0x0000002e00eb7202 */ /* 0x000fe20000000f00 */
[----:B------:R-:W-:Y:S01]  /*1850*/  IMAD.MOV.U32 R234, RZ, RZ, R47 ;  /* 0x000000ffffea7224 */ /* 0x000fe200078e002f */
[----:B------:R-:W-:Y:S01]  /*1860*/  MOV R233, R48 ;  /* 0x0000003000e97202 */ /* 0x000fe20000000f00 */
[----:B------:R-:W-:Y:S01]  /*1870*/  STL.64 [R1+0x8], R26 ;  /* 0x0000081a01007387 */ /* 0x000fe20000100a00 */
[----:B------:R-:W-:Y:S01]  /*1880*/  IMAD.MOV.U32 R232, RZ, RZ, R49 ;  /* 0x000000ffffe87224 */ /* 0x000fe200078e0031 */
[----:B------:R-:W-:Y:S01]  /*1890*/  MOV R231, R50 ;  /* 0x0000003200e77202 */ /* 0x000fe20000000f00 */
[----:B------:R-:W-:Y:S01]  /*18a0*/  IMAD.MOV.U32 R230, RZ, RZ, R51 ;  /* 0x000000ffffe67224 */ /* 0x000fe200078e0033 */
[----:B------:R-:W-:Y:S01]  /*18b0*/  STL.64 [R1+0x10], R28 ;  /* 0x0000101c01007387 */ /* 0x000fe20000100a00 */
        /* <DEDUP_REMOVED lines=90> */
[----:B0-----:R-:W-:Y:S01]  /*1e60*/  IMAD.MOV.U32 R17, RZ, RZ, R135 ;  /* 0x000000ffff117224 */ /* 0x001fe200078e0087 */
[----:B-1----:R-:W-:Y:S01]  /*1e70*/  MOV R16, R136 ;  /* 0x0000008800107202 */ /* 0x002fe20000000f00 */
        /* <DEDUP_REMOVED lines=12> */
[----:B--2---:R-:W-:Y:S01]  /*1f40*/  IMAD.MOV.U32 R3, RZ, RZ, R149 ;  /* 0x000000ffff037224 */ /* 0x004fe200078e0095 */
[----:B---3--:R-:W-:Y:S01]  /*1f50*/  MOV R2, R150 ;  /* 0x0000009600027202 */ /* 0x008fe20000000f00 */
[----:B------:R0:W-:Y:S01]  /*1f60*/  STL.64 [R1+0x50], R44 ;  /* 0x0000502c01007387 */ /* 0x0001e20000100a00 */
[----:B----4-:R-:W-:-:S03]  /*1f70*/  IMAD.MOV.U32 R0, RZ, RZ, R151 ;  /* 0x000000ffff007224 */ /* 0x010fc600078e0097 */
[----:B------:R-:W-:Y:S01]  /*1f80*/  STL [R1+0x580], R152 ;  /* 0x0005809801007387 */ /* 0x000fe20000100800 */
[----:B0-----:R-:W-:-:S06]  /*1f90*/  WARPGROUP.ARRIVE ;  /* 0x00000000000079c5 */ /* 0x001fcc0000000000 */
[----:B------:R-:W-:Y:S03]  /*1fa0*/  HGMMA.64x256x8.F32.TF32 R24, gdesc[UR8], RZ, !UPT, gsb0 ;  /* 0x07e00000081879f0 */ /* 0x000fe6000c0028ff */
[----:B------:R-:W-:Y:S02]  /*1fb0*/  WARPGROUP.DEPBAR.LE gsb0, 0x0 ;  /* 0x00008000000079c5 */ /* 0x000fe40000010000 */
[----:B------:R-:W-:Y:S04]  /*1fc0*/  STL.64 [R1+0x578], R150 ;  /* 0x0005789601007387 */ /* 0x000fe80000100a00 */
        /* <DEDUP_REMOVED lines=20> */
[----:B------:R0:W-:Y:S04]  /*2110*/  STL.64 [R1+0x4d0], R108 ;  /* 0x0004d06c01007387 */ /* 0x0001e80000100a00 */
[----:B0-----:R-:W2:Y:S04]  /*2120*/  LDL.LU R108, [R1] ;  /* 0x00000000016c7983 */ /* 0x001ea80000300800 */
[----:B------:R-:W2:Y:S04]  /*2130*/  LDL.LU R109, [R1+0x4] ;  /* 0x00000400016d7983 */ /* 0x000ea80000300800 */
        /* <DEDUP_REMOVED lines=19> */
[----:B------:R-:W2:Y:S01]  /*2270*/  LDL.LU R129, [R1+0x54] ;  /* 0x0000540001817983 */ /* 0x000ea20000300800 */
        /* <DEDUP_REMOVED lines=46> */
[----:B------:R-:W-:-:S02]  /*2560*/  UIADD3 UR8, UR6, 0x2, URZ ;  /* 0x0000000206087890 */ /* 0x000fc4000fffe03f */
[----:B------:R-:W-:Y:S01]  /*2570*/  UIADD3 UR10, UR7, 0x2, URZ ;  /* 0x00000002070a7890 */ /* 0x000fe2000fffe03f */
[----:B------:R-:W-:Y:S01]  /*2580*/  UMOV UR9, 0x40000040 ;  /* 0x4000004000097882 */ /* 0x000fe20000000000 */
[----:B------:R-:W-:Y:S01]  /*2590*/  UMOV UR11, 0x40000040 ;  /* 0x40000040000b7882 */ /* 0x000fe20000000000 */
[----:B--2---:R-:W-:-:S06]  /*25a0*/  WARPGROUP.ARRIVE ;  /* 0x00000000000079c5 */ /* 0x004fcc0000000000 */
[----:B------:R-:W-:Y:S03]  /*25b0*/  HGMMA.64x256x8.F32.TF32 R108, gdesc[UR8], R108, gsb0 ;  /* 0x07e00000086c79f0 */ /* 0x000fe6000800286c */
[----:B------:R-:W-:Y:S02]  /*25c0*/  WARPGROUP.DEPBAR.LE gsb0, 0x0 ;  /* 0x00008000000079c5 */ /* 0x000fe40000010000 */
[----:B------:R-:W-:Y:S04]  /*25d0*/  STL.64 [R1], R108 ;  /* 0x0000006c01007387 */ /* 0x000fe80000100a00 */
        /* <DEDUP_REMOVED lines=63> */
[----:B0-----:R-:W2:Y:S04]  /*29d0*/  LDL.LU R152, [R1+0x580] ;  /* 0x0005800001987983 */ /* 0x001ea80000300800 */
[----:B------:R-:W3:Y:S04]  /*29e0*/  LDL.LU.64 R150, [R1+0x578] ;  /* 0x0005780001967983 */ /* 0x000ee80000300a00 */
        /* <DEDUP_REMOVED lines=20> */
[----:B------:R-:W3:Y:S01]  /*2b30*/  LDL.LU.64 R108, [R1+0x4d0] ;  /* 0x0004d000016c7983 */ /* 0x000ee20000300a00 */
[----:B------:R-:W-:Y:S01]  /*2b40*/  UIADD3 UR8, UR6, 0x402, URZ ;  /* 0x0000040206087890 */ /* 0x000fe2000fffe03f */
[----:B------:R-:W-:Y:S01]  /*2b50*/  UMOV UR9, 0x40000040 ;  /* 0x4000004000097882 */ /* 0x000fe20000000000 */
[----:B---3--:R-:W-:-:S07]  /*2b60*/  WARPGROUP.ARRIVE ;  /* 0x00000000000079c5 */ /* 0x008fce0000000000 */
[----:B------:R-:W-:Y:S03]  /*2b70*/  HGMMA.64x256x8.F32.TF32 R24, gdesc[UR8], R24, gsb0 ;  /* 0x07e00000081879f0 */ /* 0x000fe60008002818 */
        /* <DEDUP_REMOVED lines=65> */
[----:B0-----:R-:W3:Y:S04]  /*2f90*/  LDL.LU.64 R24, [R1] ;  /* 0x0000000001187983 */ /* 0x001ee80000300a00 */
        /* <DEDUP_REMOVED lines=63> */
[----:B------:R-:W-:-:S02]  /*3390*/  UIADD3 UR8, UR6, 0x4, URZ ;  /* 0x0000000406087890 */ /* 0x000fc4000fffe03f */
[----:B------:R-:W-:Y:S01]  /*33a0*/  UIADD3 UR10, UR7, 0x4, URZ ;  /* 0x00000004070a7890 */ /* 0x000fe2000fffe03f */
[----:B------:R-:W-:Y:S01]  /*33b0*/  UMOV UR9, 0x40000040 ;  /* 0x4000004000097882 */ /* 0x000fe20000000000 */
[----:B------:R-:W-:Y:S01]  /*33c0*/  UMOV UR11, 0x40000040 ;  /* 0x40000040000b7882 */ /* 0x000fe20000000000 */
[----:B---3--:R-:W-:-:S06]  /*33d0*/  WARPGROUP.ARRIVE ;  /* 0x00000000000079c5 */ /* 0x008fcc0000000000 */
[----:B------:R-:W-:Y:S03]  /*33e0*/  HGMMA.64x256x8.F32.TF32 R24, gdesc[UR8], R24, gsb0 ;  /* 0x07e00000081879f0 */ /* 0x000fe60008002818 */
        /* <DEDUP_REMOVED lines=41> */
[----:B------:R0:W-:Y:S01]  /*3680*/  STL.64 [R1+0x50], R44 ;  /* 0x0000502c01007387 */ /* 0x0001e20000100a00 */
[----:B------:R-:W-:Y:S01]  /*3690*/  MOV R204, R120 ;  /* 0x0000007800cc7202 */ /* 0x000fe20000000f00 */
[----:B------:R-:W-:Y:S01]  /*36a0*/  IMAD.MOV.U32 R205, RZ, RZ, R121 ;  /* 0x000000ffffcd7224 */ /* 0x000fe200078e0079 */
[----:B------:R-:W-:Y:S01]  /*36b0*/  MOV R202, R118 ;  /* 0x0000007600ca7202 */ /* 0x000fe20000000f00 */
[----:B------:R-:W3:Y:S01]  /*36c0*/  LDL.LU.64 R150, [R1+0x4c8] ;  /* 0x0004c80001967983 */ /* 0x000ee20000300a00 */
[----:B------:R-:W-:Y:S01]  /*36d0*/  IMAD.MOV.U32 R203, RZ, RZ, R119 ;  /* 0x000000ffffcb7224 */ /* 0x000fe200078e0077 */
[----:B------:R-:W-:Y:S01]  /*36e0*/  MOV R200, R116 ;  /* 0x0000007400c87202 */ /* 0x000fe20000000f00 */
[----:B------:R-:W-:Y:S01]  /*36f0*/  IMAD.MOV.U32 R201, RZ, RZ, R117 ;  /* 0x000000ffffc97224 */ /* 0x000fe200078e0075 */
[----:B------:R-:W3:Y:S01]  /*3700*/  LDL.LU.64 R148, [R1+0x4c0] ;  /* 0x0004c00001947983 */ /* 0x000ee20000300a00 */
        /* <DEDUP_REMOVED lines=92> */
[----:B------:R-:W-:-:S03]  /*3cd0*/  IMAD.MOV.U32 R17, RZ, RZ, R47 ;  /* 0x000000ffff117224 */ /* 0x000fc600078e002f */
        /* <DEDUP_REMOVED lines=28> */
[----:B0-----:R-:W3:Y:S04]  /*3ea0*/  LDL.LU.64 R44, [R1+0x320] ;  /* 0x00032000012c7983 */ /* 0x001ee80000300a00 */
        /* <DEDUP_REMOVED lines=11> */
[----:B------:R-:W-:-:S02]  /*3f60*/  UMOV UR9, 0x40000040 ;  /* 0x4000004000097882 */ /* 0x000fc40000000000 */
[----:B--2---:R-:W-:Y:S01]  /*3f70*/  STL [R1+0x2b8], R152 ;  /* 0x0002b89801007387 */ /* 0x004fe20000100800 */
[----:B---3--:R-:W-:-:S06]  /*3f80*/  WARPGROUP.ARRIVE ;  /* 0x00000000000079c5 */ /* 0x008fcc0000000000 */
        /* <DEDUP_REMOVED lines=86> */
[----:B------:R-:W-:Y:S01]  /*44f0*/  UIADD3 UR8, UR6, 0x6, URZ ;  /* 0x0000000606087890 */ /* 0x000fe2000fffe03f */
[----:B------:R-:W-:Y:S01]  /*4500*/  MOV R235, R4 ;  /* 0x0000000400eb7202 */ /* 0x000fe20000000f00 */
[----:B------:R-:W-:Y:S01]  /*4510*/  UIADD3 UR10, UR7, 0x6, URZ ;  /* 0x00000006070a7890 */ /* 0x000fe2000fffe03f */
[----:B------:R0:W5:Y:S01]  /*4520*/  LDL.LU R0, [R1+0x2cc] ;  /* 0x0002cc0001007983 */ /* 0x0001620000300800 */
[----:B------:R-:W-:Y:S01]  /*4530*/  UMOV UR9, 0x40000040 ;  /* 0x4000004000097882 */ /* 0x000fe20000000000 */
[----:B------:R-:W-:-:S02]  /*4540*/  UMOV UR11, 0x40000040 ;  /* 0x40000040000b7882 */ /* 0x000fc40000000000 */
[----:B------:R0:W5:Y:S04]  /*4550*/  LDL.LU R17, [R1+0x2c8] ;  /* 0x0002c80001117983 */ /* 0x0001680000300800 */
[----:B------:R0:W5:Y:S04]  /*4560*/  LDL.LU R16, [R1+0x2c4] ;  /* 0x0002c40001107983 */ /* 0x0001680000300800 */
[----:B------:R0:W5:Y:S04]  /*4570*/  LDL.LU R3, [R1+0x2c0] ;  /* 0x0002c00001037983 */ /* 0x0001680000300800 */
[----:B------:R0:W5:Y:S01]  /*4580*/  LDL.LU R2, [R1+0x2bc] ;  /* 0x0002bc0001027983 */ /* 0x0001620000300800 */
        /* <DEDUP_REMOVED lines=67> */
[----:B-1----:R0:W5:Y:S04]  /*49c0*/  LDL.LU R152, [R1+0x2b8] ;  /* 0x0002b80001987983 */ /* 0x0021680000300800 */
[----:B------:R-:W2:Y:S04]  /*49d0*/  LDL.LU.64 R150, [R1+0x2b0] ;  /* 0x0002b00001967983 */ /* 0x000ea80000300a00 */
        /* <DEDUP_REMOVED lines=20> */
[----:B------:R-:W2:Y:S01]  /*4b20*/  LDL.LU.64 R108, [R1+0x208] ;  /* 0x00020800016c7983 */ /* 0x000ea20000300a00 */
[----:B------:R-:W-:Y:S01]  /*4b30*/  UIADD3 UR8, UR6, 0x406, URZ ;  /* 0x0000040606087890 */ /* 0x000fe2000fffe03f */
[----:B------:R-:W-:Y:S01]  /*4b40*/  UMOV UR9, 0x40000040 ;  /* 0x4000004000097882 */ /* 0x000fe20000000000 */
[----:B--2---:R-:W-:-:S07]  /*4b50*/  WARPGROUP.ARRIVE ;  /* 0x00000000000079c5 */ /* 0x004fce0000000000 */
[----:B------:R-:W-:Y:S03]  /*4b60*/  HGMMA.64x256x8.F32.TF32 R24, gdesc[UR8], R24, gsb0 ;  /* 0x07e00000081879f0 */ /* 0x000fe60008002818 */
[----:B------:R-:W-:Y:S02]  /*4b70*/  WARPGROUP.DEPBAR.LE gsb0, 0x0 ;  /* 0x00008000000079c5 */ /* 0x000fe40000010000 */
[----:B0-----:R-:W-:Y:S05]  /*4b80*/  @!P1 BRA `(.L_x_22) ;  /* 0x0000004000d09947 */ /* 0x001fea0003800000 */
[----:B------:R-:W-:Y:S01]  /*4b90*/  UIADD3 UR7, UR39, 0x1, URZ ;  /* 0x0000000127077890 */ /* 0x000fe2000fffe03f */
[----:B-----5:R-:W-:Y:S01]  /*4ba0*/  R2UR UR6, R3 ;  /* 0x00000000030672ca */ /* 0x020fe200000e0000 */
[----:B------:R-:W-:Y:S02]  /*4bb0*/  UMOV UR13, UR39 ;  /* 0x00000027000d7c82 */ /* 0x000fe40008000000 */
[----:B------:R-:W-:-:S04]  /*4bc0*/  UISETP.NE.AND UP0, UPT, UR7, 0x3, UPT ;  /* 0x000000030700788c */ /* 0x000fc8000bf05270 */
[----:B------:R-:W-:Y:S02]  /*4bd0*/  USEL UR12, URZ, 0x1, UP0 ;  /* 0x000000013f0c7887 */ /* 0x000fe40008000000 */
[----:B------:R-:W-:Y:S02]  /*4be0*/  USEL UR7, UR7, URZ, UP0 ;  /* 0x0000003f07077287 */ /* 0x000fe40008000000 */
[----:B------:R-:W-:-:S12]  /*4bf0*/  ULOP3.LUT UR12, UR38, UR12, URZ, 0x3c, !UPT ;  /* 0x0000000c260c7292 */ /* 0x000fd8000f8e3c3f */
.L_x_29:
[----:B------:R-:W-:Y:S05]  /*4c00*/  @!P0 BRA `(.L_x_23) ;  /* 0x0000000000048947 */ /* 0x000fea0003800000 */
[----:B------:R-:W-:Y:S01]  /*4c10*/  BPT.TRAP 0x1 ;  /* 0x000000040000795c */ /* 0x000fe20000300000 */
.L_x_23:
[----:B------:R-:W0:Y:S01]  /*4c20*/  S2UR UR9, SR_CgaCtaId ;  /* 0x00000000000979c3 */ /* 0x000e220000008800 */
[----:B------:R-:W-:Y:S01]  /*4c30*/  UMOV UR8, 0x400 ;  /* 0x0000040000087882 */ /* 0x000fe20000000000 */
[----:B------:R-:W-:Y:S01]  /*4c40*/  IMAD.U32 R3, RZ, RZ, UR7 ;  /* 0x00000007ff037e24 */ /* 0x000fe2000f8e00ff */
[----:B------:R-:W-:-:S04]  /*4c50*/  MOV R4, UR12 ;  /* 0x0000000c00047c02 */ /* 0x000fc80008000f00 */
[----:B------:R-:W-:Y:S01]  /*4c60*/  SHF.L.U32 R4, R4, 0x1f, RZ ;  /* 0x0000001f04047819 */ /* 0x000fe200000006ff */
[----:B0-----:R-:W-:-:S06]  /*4c70*/  ULEA UR8, UR9, UR8, 0x18 ;  /* 0x0000000809087291 */ /* 0x001fcc000f8ec03f */
[----:B------:R-:W-:-:S05]  /*4c80*/  IMAD.U32 R0, RZ, RZ, UR8 ;  /* 0x00000008ff007e24 */ /* 0x000fca000f8e00ff */
[----:B------:R-:W-:-:S04]  /*4c90*/  LEA R3, R3, R0, 0x3 ;  /* 0x0000000003037211 */ /* 0x000fc800078e18ff */
[----:B------:R0:W1:Y:S01]  /*4ca0*/  SYNCS.PHASECHK.TRANS64.TRYWAIT P1, [R3+URZ], R4 ;  /* 0x00000004030075a7 */ /* 0x000062000802017f */
[----:B------:R-:W-:Y:S05]  /*4cb0*/  @!P0 BRA `(.L_x_24) ;  /* 0x0000000000048947 */ /* 0x000fea0003800000 */
[----:B------:R-:W-:Y:S01]  /*4cc0*/  BPT.TRAP 0x1 ;  /* 0x000000040000795c */ /* 0x000fe20000300000 */
.L_x_24:
[----:B-1----:R-:W-:Y:S05]  /*4cd0*/  @P1 BRA `(.L_x_25) ;  /* 0x0000000000081947 */ /* 0x002fea0003800000 */
[----:B------:R-:W1:Y:S02]  /*4ce0*/  SYNCS.PHASECHK.TRANS64.TRYWAIT P1, [R3+URZ], R4 ;  /* 0x00000004030075a7 */ /* 0x000e64000802017f */
[----:B-1----:R-:W-:Y:S05]  /*4cf0*/  @!P1 BRA `(.L_x_26) ;  /* 0x0000013800ac9947 */ /* 0x002fea0003800000 */
.L_x_25:
        /* <DEDUP_REMOVED lines=64> */
[----:B--2---:R-:W2:Y:S04]  /*5100*/  LDL.LU.64 R24, [R1] ;  /* 0x0000000001187983 */ /* 0x004ea80000300a00 */
        /* <DEDUP_REMOVED lines=63> */
[----:B------:R-:W-:-:S02]  /*5500*/  ULEA UR14, UR7, UR4, 0xb ;  /* 0x00000004070e7291 */ /* 0x000fc4000f8e583f */
[----:B------:R-:W-:Y:S01]  /*5510*/  ULEA UR15, UR7, UR5, 0xb ;  /* 0x00000005070f7291 */ /* 0x000fe2000f8e583f */
[----:B------:R-:W-:Y:S01]  /*5520*/  STL [R1+0x2c8], R17 ;  /* 0x0002c81101007387 */ /* 0x000fe20000100800 */
[----:B------:R-:W-:Y:S01]  /*5530*/  UMOV UR9, 0x40000040 ;  /* 0x4000004000097882 */ /* 0x000fe20000000000 */
[----:B------:R-:W-:Y:S02]  /*5540*/  UMOV UR11, 0x40000040 ;  /* 0x40000040000b7882 */ /* 0x000fe40000000000 */
[----:B------:R-:W-:Y:S01]  /*5550*/  UMOV UR8, UR14 ;  /* 0x0000000e00087c82 */ /* 0x000fe20008000000 */
[----:B------:R-:W-:Y:S01]  /*5560*/  STL [R1+0x2c4], R16 ;  /* 0x0002c41001007387 */ /* 0x000fe20000100800 */
[----:B------:R-:W-:-:S03]  /*5570*/  UMOV UR10, UR15 ;  /* 0x0000000f000a7c82 */ /* 0x000fc60008000000 */
[----:B------:R3:W-:Y:S04]  /*5580*/  STL [R1+0x2c0], R2 ;  /* 0x0002c00201007387 */ /* 0x0007e80000100800 */
[----:B------:R4:W-:Y:S01]  /*5590*/  STL [R1+0x2bc], R0 ;  /* 0x0002bc0001007387 */ /* 0x0009e20000100800 */
[----:B--2---:R-:W-:-:S06]  /*55a0*/  WARPGROUP.ARRIVE ;  /* 0x00000000000079c5 */ /* 0x004fcc0000000000 */
[----:B------:R-:W-:Y:S03]  /*55b0*/  HGMMA.64x256x8.F32.TF32 R24, gdesc[UR8], R24, gsb0 ;  /* 0x07e00000081879f0 */ /* 0x000fe60008002818 */
[----:B------:R-:W-:Y:S02]  /*55c0*/  WARPGROUP.DEPBAR.LE gsb0, 0x0 ;  /* 0x00008000000079c5 */ /* 0x000fe40000010000 */
[----:B------:R-:W-:Y:S01]  /*55d0*/  STL.64 [R1], R24 ;  /* 0x0000001801007387 */ /* 0x000fe20000100a00 */
[----:B---3--:R-:W-:Y:S01]  /*55e0*/  IMAD.MOV.U32 R2, RZ, RZ, R150 ;  /* 0x000000ffff027224 */ /* 0x008fe200078e0096 */
[----:B----4-:R-:W-:Y:S01]  /*55f0*/  MOV R0, R151 ;  /* 0x0000009700007202 */ /* 0x010fe20000000f00 */
[----:B01----:R-:W-:Y:S01]  /*5600*/  IMAD.MOV.U32 R4, RZ, RZ, R148 ;  /* 0x000000ffff047224 */ /* 0x003fe200078e0094 */
        /* <DEDUP_REMOVED lines=36> */
[----:B------:R0:W-:Y:S01]  /*5850*/  STL.64 [R1+0x50], R44 ;  /* 0x0000502c01007387 */ /* 0x0001e20000100a00 */
[----:B------:R-:W-:Y:S01]  /*5860*/  IMAD.MOV.U32 R204, RZ, RZ, R120 ;  /* 0x000000ffffcc7224 */ /* 0x000fe200078e0078 */
[----:B------:R-:W-:Y:S01]  /*5870*/  MOV R205, R121 ;  /* 0x0000007900cd7202 */ /* 0x000fe20000000f00 */
[----:B------:R-:W-:Y:S01]  /*5880*/  IMAD.MOV.U32 R202, RZ, RZ, R118 ;  /* 0x000000ffffca7224 */ /* 0x000fe200078e0076 */
[----:B------:R-:W2:Y:S01]  /*5890*/  LDL.LU.64 R150, [R1+0x780] ;  /* 0x0007800001967983 */ /* 0x000ea20000300a00 */
[----:B------:R-:W-:Y:S01]  /*58a0*/  MOV R203, R119 ;  /* 0x0000007700cb7202 */ /* 0x000fe20000000f00 */
[----:B------:R-:W-:Y:S01]  /*58b0*/  IMAD.MOV.U32 R200, RZ, RZ, R116 ;  /* 0x000000ffffc87224 */ /* 0x000fe200078e0074 */
[----:B------:R-:W-:Y:S01]  /*58c0*/  MOV R201, R117 ;  /* 0x0000007500c97202 */ /* 0x000fe20000000f00 */
[----:B------:R-:W2:Y:S01]  /*58d0*/  LDL.LU.64 R148, [R1+0x778] ;  /* 0x0007780001947983 */ /* 0x000ea20000300a00 */
        /* <DEDUP_REMOVED lines=92> */
[----:B------:R-:W-:-:S03]  /*5ea0*/  MOV R234, R47 ;  /* 0x0000002f00ea7202 */ /* 0x000fc60000000f00 */
        /* <DEDUP_REMOVED lines=28> */
[----:B0-----:R-:W2:Y:S04]  /*6070*/  LDL.LU.64 R44, [R1+0x5d8] ;  /* 0x0005d800012c7983 */ /* 0x001ea80000300a00 */
        /* <DEDUP_REMOVED lines=11> */
[----:B------:R-:W-:-:S02]  /*6130*/  UMOV UR9, 0x40000040 ;  /* 0x4000004000097882 */ /* 0x000fc40000000000 */
[----:B------:R-:W-:Y:S01]  /*6140*/  STL [R1+0x580], R152 ;  /* 0x0005809801007387 */ /* 0x000fe20000100800 */
[----:B--2---:R-:W-:-:S06]  /*6150*/  WARPGROUP.ARRIVE ;  /* 0x00000000000079c5 */ /* 0x004fcc0000000000 */
        /* <DEDUP_REMOVED lines=332> */
[----:B------:R-:W-:Y:S01]  /*7620*/  STL.64 [R1+0x30], R36 ;  /* 0x0000302401007387 */ /* 0x000fe20000100a00 */
[----:B------:R-:W-:-:S03]  /*7630*/  IMAD.MOV.U32 R4, RZ, RZ, R150 ;  /* 0x000000ffff047224 */ /* 0x000fc600078e0096 */
[----:B------:R-:W-:Y:S01]  /*7640*/  STL.64 [R1+0x38], R38 ;  /* 0x0000382601007387 */ /* 0x000fe20000100a00 */
[----:B------:R-:W-:-:S03]  /*7650*/  MOV R3, R151 ;  /* 0x0000009700037202 */ /* 0x000fc60000000f00 */
[----:B------:R-:W-:Y:S01]  /*7660*/  STL.64 [R1+0x40], R40 ;  /* 0x0000402801007387 */ /* 0x000fe20000100a00 */
[----:B------:R-:W-:Y:S01]  /*7670*/  IMAD.MOV.U32 R6, RZ, RZ, R148 ;  /* 0x000000ffff067224 */ /* 0x000fe200078e0094 */
[----:B------:R-:W-:Y:S02]  /*7680*/  MOV R5, R149 ;  /* 0x0000009500057202 */ /* 0x000fe40000000f00 */
[----:B------:R-:W-:Y:S01]  /*7690*/  STL.64 [R1+0x48], R42 ;  /* 0x0000482a01007387 */ /* 0x000fe20000100a00 */
[----:B------:R-:W-:Y:S01]  /*76a0*/  IMAD.MOV.U32 R8, RZ, RZ, R146 ;  /* 0x000000ffff087224 */ /* 0x000fe200078e0092 */
[----:B------:R-:W-:Y:S02]  /*76b0*/  MOV R7, R147 ;  /* 0x0000009300077202 */ /* 0x000fe40000000f00 */
[----:B------:R0:W-:Y:S01]  /*76c0*/  STL.64 [R1+0x50], R44 ;  /* 0x0000502c01007387 */ /* 0x0001e20000100a00 */
[----:B------:R-:W-:Y:S01]  /*76d0*/  IMAD.MOV.U32 R10, RZ, RZ, R144 ;  /* 0x000000ffff0a7224 */ /* 0x000fe200078e0090 */
[----:B------:R-:W-:-:S02]  /*76e0*/  MOV R9, R145 ;  /* 0x0000009100097202 */ /* 0x000fc40000000f00 */
[----:B------:R-:W3:Y:S01]  /*76f0*/  LDL.LU.64 R150, [R1+0x4c8] ;  /* 0x0004c80001967983 */ /* 0x000ee20000300a00 */
[----:B------:R-:W-:Y:S01]  /*7700*/  IMAD.MOV.U32 R12, RZ, RZ, R142 ;  /* 0x000000ffff0c7224 */ /* 0x000fe200078e008e */
[----:B------:R-:W-:Y:S02]  /*7710*/  MOV R11, R143 ;  /* 0x0000008f000b7202 */ /* 0x000fe40000000f00 */
[----:B------:R-:W3:Y:S01]  /*7720*/  LDL.LU.64 R148, [R1+0x4c0] ;  /* 0x0004c00001947983 */ /* 0x000ee20000300a00 */
[----:B------:R-:W-:Y:S01]  /*7730*/  IMAD.MOV.U32 R14, RZ, RZ, R140 ;  /* 0x000000ffff0e7224 */ /* 0x000fe200078e008c */
[----:B------:R-:W-:Y:S02]  /*7740*/  MOV R13, R141 ;  /* 0x0000008d000d7202 */ /* 0x000fe40000000f00 */
[----:B------:R-:W3:Y:S01]  /*7750*/  LDL.LU.64 R146, [R1+0x4b8] ;  /* 0x0004b80001927983 */ /* 0x000ee20000300a00 */
        /* <DEDUP_REMOVED lines=248> */
[----:B------:R0:W5:Y:S01]  /*86e0*/  LDL.LU R17, [R1+0x2c8] ;  /* 0x0002c80001117983 */ /* 0x0001620000300800 */
[----:B------:R-:W-:Y:S01]  /*86f0*/  UIADD3 UR10, UR15, 0x6, URZ ;  /* 0x000000060f0a7890 */ /* 0x000fe2000fffe03f */
[----:B------:R-:W-:Y:S01]  /*8700*/  UMOV UR9, 0x40000040 ;  /* 0x4000004000097882 */ /* 0x000fe20000000000 */
[----:B------:R-:W-:Y:S01]  /*8710*/  UMOV UR11, 0x40000040 ;  /* 0x40000040000b7882 */ /* 0x000fe20000000000 */
        /* <DEDUP_REMOVED lines=99> */
[----:B------:R-:W-:Y:S01]  /*8d50*/  BPT.TRAP 0x1 ;  /* 0x000000040000795c */ /* 0x000fe20000300000 */
.L_x_27:
[----:B-----5:R-:W-:Y:S01]  /*8d60*/  ISETP.NE.AND P1, PT, R17, RZ, PT ;  /* 0x000000ff1100720c */ /* 0x020fe20003f25270 */
[----:B------:R-:W-:Y:S01]  /*8d70*/  IMAD.U32 R3, RZ, RZ, UR13 ;  /* 0x0000000dff037e24 */ /* 0x000fe2000f8e00ff */
[----:B------:R-:W-:-:S11]  /*8d80*/  UISETP.GT.U32.AND UP0, UPT, UR40, 0x1, UPT ;  /* 0x000000012800788c */ /* 0x000fd6000bf04070 */
[----:B------:R-:W-:-:S05]  /*8d90*/  @P1 LEA R3, R3, R0, 0x3 ;  /* 0x0000000003031211 */ /* 0x000fca00078e18ff */
[----:B------:R-:W-:-:S05]  /*8da0*/  @P1 VIADD R3, R3, 0x18 ;  /* 0x0000001803031836 */ /* 0x000fca0000000000 */
[----:B------:R-:W-:-:S04]  /*8db0*/  @P1 PRMT R3, R152, 0x654, R3 ;  /* 0x0000065498031816 */ /* 0x000fc80000000003 */
[----:B------:R0:W-:Y:S01]  /*8dc0*/  @P1 SYNCS.ARRIVE.TRANS64.RED.A1T0 RZ, [R3+URZ], RZ ;  /* 0x000000ff03ff19a7 */ /* 0x0001e2000810043f */
[----:B------:R-:W-:-:S13]  /*8dd0*/  PLOP3.LUT P1, PT, PT, PT, UP0, 0x80, 0x0 ;  /* 0x000000000000781c */ /* 0x000fda0003f2f008 */
[----:B0-----:R-:W-:Y:S05]  /*8de0*/  @P1 BRA `(.L_x_28) ;  /* 0x0000000000041947 */ /* 0x001fea0003800000 */
[----:B------:R-:W-:Y:S01]  /*8df0*/  BPT.TRAP 0x1 ;  /* 0x000000040000795c */ /* 0x000fe20000300000 */
.L_x_28:
[----:B------:R-:W-:Y:S02]  /*8e00*/  UISETP.GT.AND UP2, UPT, UR6, 0x1, UPT ;  /* 0x000000010600788c */ /* 0x000fe4000bf44270 */
[----:B------:R-:W-:Y:S02]  /*8e10*/  UIADD3 UR7, UR7, 0x1, URZ ;  /* 0x0000000107077890 */ /* 0x000fe4000fffe03f */
[----:B------:R-:W-:Y:S02]  /*8e20*/  UIADD3 UR13, UR13, 0x1, URZ ;  /* 0x000000010d0d7890 */ /* 0x000fe4000fffe03f */
[----:B------:R-:W-:Y:S01]  /*8e30*/  PLOP3.LUT P1, PT, PT, PT, UP2, 0x80, 0x0 ;  /* 0x000000000000781c */ /* 0x000fe20003f2f028 */
[----:B------:R-:W-:Y:S02]  /*8e40*/  UISETP.NE.AND UP0, UPT, UR7, 0x3, UPT ;  /* 0x000000030700788c */ /* 0x000fe4000bf05270 */
[----:B------:R-:W-:Y:S02]  /*8e50*/  UIADD3 UR8, UR6, -0x1, URZ ;  /* 0xffffffff06087890 */ /* 0x000fe4000fffe03f */
[----:B------:R-:W-:-:S02]  /*8e60*/  USEL UR6, URZ, 0x1, UP0 ;  /* 0x000000013f067887 */ /* 0x000fc40008000000 */
[----:B------:R-:W-:Y:S02]  /*8e70*/  UISETP.NE.AND UP1, UPT, UR13, 0x3, UPT ;  /* 0x000000030d00788c */ /* 0x000fe4000bf25270 */
[----:B------:R-:W-:Y:S02]  /*8e80*/  ULOP3.LUT UR12, UR12, UR6, URZ, 0x3c, !UPT ;  /* 0x000000060c0c7292 */ /* 0x000fe4000f8e3c3f */
[----:B------:R-:W-:Y:S02]  /*8e90*/  USEL UR7, UR7, URZ, UP0 ;  /* 0x0000003f07077287 */ /* 0x000fe40008000000 */
[----:B------:R-:W-:Y:S01]  /*8ea0*/  USEL UR13, UR13, URZ, UP1 ;  /* 0x0000003f0d0d7287 */ /* 0x000fe20008800000 */
[----:B------:R-:W-:Y:S01]  /*8eb0*/  UMOV UR6, UR8 ;  /* 0x0000000800067c82 */ /* 0x000fe20008000000 */
[----:B------:R-:W-:Y:S10]  /*8ec0*/  @P1 BRA `(.L_x_29) ;  /* 0xffffffbc004c1947 */ /* 0x000ff4000383ffff */
.L_x_22:
[----:B-----5:R-:W0:Y:S02]  /*8ed0*/  LDC R3, c[0x0][0x28c] ;  /* 0x0000a300ff037b82 */ /* 0x020e240000000800 */
[----:B0-----:R-:W-:-:S13]  /*8ee0*/  ISETP.GE.AND P1, PT, R3, 0x1, PT ;  /* 0x000000010300780c */ /* 0x001fda0003f26270 */
[----:B------:R-:W-:Y:S05]  /*8ef0*/  @!P1 BRA `(.L_x_30) ;  /* 0x0000000000549947 */ /* 0x000fea0003800000 */
[----:B------:R-:W-:Y:S05]  /*8f00*/  @!P0 BRA `(.L_x_31) ;  /* 0x0000000000048947 */ /* 0x000fea0003800000 */
[----:B------:R-:W-:Y:S01]  /*8f10*/  BPT.TRAP 0x1 ;  /* 0x000000040000795c */ /* 0x000fe20000300000 */
.L_x_31:
[----:B------:R-:W-:Y:S01]  /*8f20*/  ISETP.NE.AND P0, PT, R17, RZ, PT ;  /* 0x000000ff1100720c */ /* 0x000fe20003f05270 */
[----:B------:R-:W-:-:S12]  /*8f30*/  BSSY B0, `(.L_x_32) ;  /* 0x000000d000007945 */ /* 0x000fd80003800000 */
[----:B------:R-:W-:Y:S05]  /*8f40*/  @!P0 BRA `(.L_x_33) ;  /* 0x00000000002c8947 */ /* 0x000fea0003800000 */
[----:B------:R-:W-:-:S04]  /*8f50*/  UISETP.LT.AND UP0, UPT, UR44, 0x1, UPT ;  /* 0x000000012c00788c */ /* 0x000fc8000bf01270 */
[----:B------:R-:W-:-:S04]  /*8f60*/  USEL UR6, UR44, 0x1, UP0 ;  /* 0x000000012c067887 */ /* 0x000fc80008000000 */
[----:B------:R-:W-:-:S04]  /*8f70*/  UIADD3 UR6, UR39, UR44, -UR6 ;  /* 0x0000002c27067290 */ /* 0x000fc8000fffe806 */
[----:B------:R-:W-:-:S04]  /*8f80*/  UIMAD.WIDE.U32 UR4, UR6, -0x55555555, URZ ;  /* 0xaaaaaaab060478a5 */ /* 0x000fc8000f8e003f */
[----:B------:R-:W-:-:S04]  /*8f90*/  USHF.R.U32.HI UR4, URZ, 0x1, UR5 ;  /* 0x000000013f047899 */ /* 0x000fc80008011605 */
[----:B------:R-:W-:-:S06]  /*8fa0*/  UIMAD UR6, UR4, -0x3, UR6 ;  /* 0xfffffffd040678a4 */ /* 0x000fcc000f8e0206 */
[----:B------:R-:W-:-:S05]  /*8fb0*/  MOV R3, UR6 ;  /* 0x0000000600037c02 */ /* 0x000fca0008000f00 */
[----:B------:R-:W-:-:S05]  /*8fc0*/  IMAD R0, R3, 0x8, R0 ;  /* 0x0000000803007824 */ /* 0x000fca00078e0200 */
[----:B------:R-:W-:-:S04]  /*8fd0*/  IADD3 R0, R0, 0x18, RZ ;  /* 0x0000001800007810 */ /* 0x000fc80007ffe0ff */
[----:B------:R-:W-:-:S04]  /*8fe0*/  PRMT R0, R152, 0x654, R0 ;  /* 0x0000065498007816 */ /* 0x000fc80000000000 */
[----:B------:R0:W-:Y:S03]  /*8ff0*/  SYNCS.ARRIVE.TRANS64.RED.A1T0 RZ, [R0+URZ], RZ ;  /* 0x000000ff00ff79a7 */ /* 0x0001e6000810043f */
.L_x_33:
[----:B------:R-:W-:Y:S05]  /*9000*/  BSYNC B0 ;  /* 0x0000000000007941 */ /* 0x000fea0003800000 */
.L_x_32:
[----:B------:R-:W-:-:S06]  /*9010*/  UISETP.GT.U32.AND UP0, UPT, UR40, 0x1, UPT ;  /* 0x000000012800788c */ /* 0x000fcc000bf04070 */
[----:B------:R-:W-:-:S13]  /*9020*/  PLOP3.LUT P0, PT, PT, PT, UP0, 0x80, 0x0 ;  /* 0x000000000000781c */ /* 0x000fda0003f0f008 */
[----:B------:R-:W-:Y:S05]  /*9030*/  @P0 BRA `(.L_x_30) ;  /* 0x0000000000040947 */ /* 0x000fea0003800000 */
[----:B------:R-:W-:Y:S01]  /*9040*/  BPT.TRAP 0x1 ;  /* 0x000000040000795c */ /* 0x000fe20000300000 */
.L_x_30:
[----:B------:R-:W1:Y:S01]  /*9050*/  S2R R8, SR_TID.X ;  /* 0x0000000000087919 */ /* 0x000e620000002100 */
[----:B------:R-:W-:Y:S01]  /*9060*/  IMAD.MOV.U32 R19, RZ, RZ, 0x6540 ;  /* 0x00006540ff137424 */ /* 0x000fe200078e00ff */
[----:B------:R-:W-:Y:S01]  /*9070*/  USHF.R.S32.HI UR10, URZ, 0x1f, UR43 ;  /* 0x0000001f3f0a7899 */ /* 0x000fe2000801142b */
[----:B------:R-:W-:Y:S01]  /*9080*/  ULDC.64 UR8, c[0x0][0x5d0] ;  /* 0x0001740000087ab9 */ /* 0x000fe20000000a00 */
[----:B------:R-:W-:Y:S01]  /*9090*/  UIMAD.WIDE UR6, UR41, 0x100, URZ ;  /* 0x00000100290678a5 */ /* 0x000fe2000f8e023f */
[----:B------:R-:W-:Y:S01]  /*90a0*/  MOV R6, UR8 ;  /* 0x0000000800067c02 */ /* 0x000fe20008000f00 */
[----:B------:R-:W-:Y:S02]  /*90b0*/  UIMAD UR4, UR10, UR8, URZ ;  /* 0x000000080a0472a4 */ /* 0x000fe4000f8e023f */
[----:B------:R-:W-:Y:S02]  /*90c0*/  USHF.L.U32 UR41, UR41, 0x8, URZ ;  /* 0x0000000829297899 */ /* 0x000fe4000800063f */
[----:B------:R-:W-:Y:S01]  /*90d0*/  UIMAD UR4, UR43, UR9, UR4 ;  /* 0x000000092b0472a4 */ /* 0x000fe2000f8e0204 */
[----:B------:R-:W-:Y:S01]  /*90e0*/  ULDC UR8, c[0x0][0x284] ;  /* 0x0000a10000087ab9 */ /* 0x000fe20000000800 */
[----:B------:R-:W-:-:S02]  /*90f0*/  UIADD3 UR39, UR44, UR39, URZ ;  /* 0x000000272c277290 */ /* 0x000fc4000fffe03f */
[----:B------:R-:W-:Y:S02]  /*9100*/  UISETP.GE.U32.AND UP2, UPT, UR44, 0x3, UPT ;  /* 0x000000032c00788c */ /* 0x000fe4000bf46070 */
[----:B------:R-:W-:-:S04]  /*9110*/  UISETP.GT.U32.AND UP1, UPT, UR39, 0x2, UPT ;  /* 0x000000022700788c */ /* 0x000fc8000bf24070 */
[----:B------:R-:W-:Y:S01]  /*9120*/  UISETP.LT.U32.AND UP1, UPT, UR44, 0x3, UP1 ;  /* 0x000000032c00788c */ /* 0x000fe20008f21070 */
[----:B-1----:R-:W-:Y:S02]  /*9130*/  SHF.L.U32 R18, R8, 0x1, RZ ;  /* 0x0000000108127819 */ /* 0x002fe400000006ff */
[--C-:B------:R-:W-:Y:S02]  /*9140*/  SHF.R.U32.HI R4, RZ, 0x2, R8.reuse ;  /* 0x00000002ff047819 */ /* 0x100fe40000011608 */
[----:B------:R-:W-:Y:S02]  /*9150*/  LOP3.LUT R18, R18, 0x6, RZ, 0xc0, !PT ;  /* 0x0000000612127812 */ /* 0x000fe400078ec0ff */
[----:B------:R-:W-:Y:S02]  /*9160*/  LOP3.LUT R5, R8, 0x60, RZ, 0xc0, !PT ;  /* 0x0000006008057812 */ /* 0x000fe400078ec0ff */
[----:B------:R-:W-:Y:S01]  /*9170*/  PRMT R18, R18, R19, UR42 ;  /* 0x0000002a12127e16 */ /* 0x000fe20008000013 */
[----:B------:R-:W-:Y:S01]  /*9180*/  USHF.L.U32 UR42, UR42, 0x8, URZ ;  /* 0x000000082a2a7899 */ /* 0x000fe2000800063f */
[----:B------:R-:W-:-:S02]  /*9190*/  SHF.R.U32.HI R3, RZ, 0x7, R8 ;  /* 0x00000007ff037819 */ /* 0x000fc40000011608 */
[--C-:B------:R-:W-:Y:S02]  /*91a0*/  SHF.R.S32.HI R19, RZ, 0x1f, R18.reuse ;  /* 0x0000001fff137819 */ /* 0x100fe40000011412 */
[----:B------:R-:W-:Y:S02]  /*91b0*/  LOP3.LUT R4, R4, 0x7, RZ, 0xc0, !PT ;  /* 0x0000000704047812 */ /* 0x000fe400078ec0ff */
[----:B------:R-:W-:Y:S01]  /*91c0*/  SHF.R.U32.HI R5, RZ, 0x1, R5 ;  /* 0x00000001ff057819 */ /* 0x000fe20000011605 */
[----:B------:R-:W-:Y:S01]  /*91d0*/  IMAD.WIDE.U32 R6, R6, UR43, R18 ;  /* 0x0000002b06067c25 */ /* 0x000fe2000f8e0012 */
[----:B------:R-:W-:Y:S02]  /*91e0*/  LOP3.LUT R3, R3, 0x1, RZ, 0xc0, !PT ;  /* 0x0000000103037812 */ /* 0x000fe400078ec0ff */
[----:B0-----:R-:W-:Y:S01]  /*91f0*/  IADD3 R0, RZ, -R5, -R4 ;  /* 0x80000005ff007210 */ /* 0x001fe20007ffe804 */
[----:B------:R-:W-:Y:S01]  /*9200*/  VIADD R7, R7, UR4 ;  /* 0x0000000407077c36 */ /* 0x000fe20008000000 */
[----:B------:R-:W-:Y:S01]  /*9210*/  ULDC UR4, c[0x0][0x288] ;  /* 0x0000a20000047ab9 */ /* 0x000fe20000000800 */
[C---:B------:R-:W-:Y:S01]  /*9220*/  IMAD.SHL.U32 R153, R3.reuse, 0x40, RZ ;  /* 0x0000004003997824 */ /* 0x040fe200078e00ff */
[----:B------:R-:W-:Y:S01]  /*9230*/  UISETP.GE.AND UP0, UPT, UR42, UR4, UPT ;  /* 0x000000042a00728c */ /* 0x000fe2000bf06270 */
[----:B------:R-:W-:Y:S01]  /*9240*/  IMAD R0, R3, -0x40, R0 ;  /* 0xffffffc003007824 */ /* 0x000fe200078e0200 */
[----:B------:R-:W-:-:S02]  /*9250*/  MOV R3, UR8 ;  /* 0x0000000800037c02 */ /* 0x000fc40008000f00 */
[----:B------:R-:W-:Y:S01]  /*9260*/  LOP3.LUT R153, R153, 0x40, R4, 0xe2, !PT ;  /* 0x0000004099997812 */ /* 0x000fe200078ee204 */
[----:B------:R-:W-:Y:S02]  /*9270*/  UISETP.GE.OR UP0, UPT, UR41, UR8, UP0 ;  /* 0x000000082900728c */ /* 0x000fe40008706670 */
[----:B------:R-:W-:Y:S01]  /*9280*/  IADD3 R3, R3, -UR41, R0 ;  /* 0x8000002903037c10 */ /* 0x000fe2000fffe000 */
[----:B------:R-:W-:Y:S01]  /*9290*/  USEL UR8, URZ, 0x1, !UP1 ;  /* 0x000000013f087887 */ /* 0x000fe2000c800000 */
[----:B------:R-:W-:Y:S01]  /*92a0*/  LOP3.LUT R153, R153, UR6, R5, 0xfe, !PT ;  /* 0x0000000699997c12 */ /* 0x000fe2000f8efe05 */
[----:B------:R-:W-:Y:S01]  /*92b0*/  IMAD.MOV.U32 R5, RZ, RZ, -0x2 ;  /* 0xfffffffeff057424 */ /* 0x000fe200078e00ff */
[----:B------:R-:W-:Y:S01]  /*92c0*/  LOP3.LUT R0, R8, 0x3, RZ, 0xc0, !PT ;  /* 0x0000000308007812 */ /* 0x000fe200078ec0ff */
[----:B------:R-:W-:Y:S01]  /*92d0*/  ULOP3.LUT UR38, UR38, UR8, URZ, 0x3c, !UPT ;  /* 0x0000000826267292 */ /* 0x000fe2000f8e3c3f */
[----:B------:R-:W-:Y:S01]  /*92e0*/  PLOP3.LUT P0, PT, PT, PT, UP0, 0x80, 0x0 ;  /* 0x000000000000781c */ /* 0x000fe20003f0f008 */
[----:B------:R-:W-:-:S02]  /*92f0*/  UMOV UR41, 0xffffffff ;  /* 0xffffffff00297882 */ /* 0x000fc40000000000 */
[----:B------:R-:W-:Y:S01]  /*9300*/  IMAD R0, R0, R5, UR4 ;  /* 0x0000000400007e24 */ /* 0x000fe2000f8e0205 */
[----:B------:R-:W-:-:S04]  /*9310*/  UIMAD.WIDE.U32 UR4, UR39, -0x55555555, URZ ;  /* 0xaaaaaaab270478a5 */ /* 0x000fc8000f8e003f */
[----:B------:R-:W-:Y:S01]  /*9320*/  USHF.R.U32.HI UR4, URZ, 0x1, UR5 ;  /* 0x000000013f047899 */ /* 0x000fe20008011605 */
[----:B------:R-:W-:-:S03]  /*9330*/  IADD3 R0, R0, -UR42, RZ ;  /* 0x8000002a00007c10 */ /* 0x000fc6000fffe0ff */
[----:B------:R-:W-:Y:S02]  /*9340*/  UIMAD UR39, UR4, -0x3, UR39 ;  /* 0xfffffffd042778a4 */ /* 0x000fe4000f8e0227 */
[----:B------:R-:W-:Y:S01]  /*9350*/  @UP2 ULOP3.LUT UR38, UR38, 0x1, UR4, 0x78, !UPT ;  /* 0x0000000126262892 */ /* 0x000fe2000f8e7804 */
[----:B------:R-:W-:Y:S11]  /*9360*/  @P0 BRA `(.L_x_34) ;  /* 0x000000d400700947 */ /* 0x000ff60003800000 */
[----:B------:R-:W-:Y:S01]  /*9370*/  FSETP.NEU.AND P0, PT, R16, RZ, PT ;  /* 0x000000ff1000720b */ /* 0x000fe20003f0d000 */
[----:B------:R-:W-:Y:S01]  /*9380*/  ULDC.64 UR8, c[0x0][0x5c8] ;  /* 0x0001720000087ab9 */ /* 0x000fe20000000a00 */
[----:B------:R-:W-:Y:S01]  /*9390*/  ISETP.GT.AND P1, PT, R3, RZ, PT ;  /* 0x000000ff0300720c */ /* 0x000fe20003f24270 */
[----:B------:R-:W-:Y:S01]  /*93a0*/  UIMAD UR4, UR7, UR8, URZ ;  /* 0x00000008070472a4 */ /* 0x000fe2000f8e023f */
[----:B------:R-:W-:Y:S01]  /*93b0*/  IMAD.U32 R10, RZ, RZ, UR9 ;  /* 0x00000009ff0a7e24 */ /* 0x000fe2000f8e00ff */
[----:B------:R-:W-:Y:S01]  /*93c0*/  BSSY B0, `(.L_x_34) ;  /* 0x0000d56000007945 */ /* 0x000fe20003800000 */
[----:B------:R-:W-:Y:S01]  /*93d0*/  IMAD.WIDE.U32 R6, R153, UR8, R6 ;  /* 0x0000000899067c25 */ /* 0x000fe2000f8e0006 */
[----:B------:R-:W-:-:S03]  /*93e0*/  ISETP.GT.AND P2, PT, R0, RZ, P1 ;  /* 0x000000ff0000720c */ /* 0x000fc60000f44270 */
[----:B------:R-:W-:-:S05]  /*93f0*/  IMAD R10, R153, R10, UR4 ;  /* 0x00000004990a7e24 */ /* 0x000fca000f8e020a */
[----:B------:R-:W-:Y:S01]  /*9400*/  IADD3 R10, R7, R10, RZ ;  /* 0x0000000a070a7210 */ /* 0x000fe20007ffe0ff */
[----:B------:R-:W-:Y:S06]  /*9410*/  @!P0 BRA `(.L_x_35) ;  /* 0x0000009400148947 */ /* 0x000fec0003800000 */
[----:B------:R-:W0:Y:S01]  /*9420*/  LDC.64 R22, c[0x0][0x5b8] ;  /* 0x00016e00ff167b82 */ /* 0x000e220000000a00 */
[----:B------:R-:W2:Y:S01]  /*9430*/  LDL.LU R11, [R1] ;  /* 0x00000000010b7983 */ /* 0x000ea20000300800 */
[----:B------:R-:W-:-:S06]  /*9440*/  ULDC.64 UR4, c[0x0][0x5c0] ;  /* 0x0001700000047ab9 */ /* 0x000fcc0000000a00 */
[----:B------:R-:W1:Y:S08]  /*9450*/  LDC.64 R14, c[0x0][0x5b0] ;  /* 0x00016c00ff0e7b82 */ /* 0x000e700000000a00 */
[----:B------:R-:W3:Y:S01]  /*9460*/  LDC.64 R12, c[0x0][0x5a8] ;  /* 0x00016a00ff0c7b82 */ /* 0x000ee20000000a00 */
[C---:B0-----:R-:W-:Y:S02]  /*9470*/  IMAD R159, R22.reuse, UR10, RZ ;  /* 0x0000000a169f7c24 */ /* 0x041fe4000f8e02ff */
[----:B------:R-:W-:-:S04]  /*9480*/  IMAD.WIDE.U32 R154, R22, UR43, R18 ;  /* 0x0000002b169a7c25 */ /* 0x000fc8000f8e0012 */
[----:B------:R-:W-:Y:S01]  /*9490*/  IMAD R159, R23, UR43, R159 ;  /* 0x0000002b179f7c24 */ /* 0x000fe2000f8e029f */
[----:B------:R-:W-:Y:S01]  /*94a0*/  MOV R20, R154 ;  /* 0x0000009a00147202 */ /* 0x000fe20000000f00 */
[----:B-1----:R-:W-:Y:S02]  /*94b0*/  IMAD R158, R14, UR7, RZ ;  /* 0x000000070e9e7c24 */ /* 0x002fe4000f8e02ff */
[----:B------:R-:W-:Y:S02]  /*94c0*/  IMAD.IADD R21, R155, 0x1, R159 ;  /* 0x000000019b157824 */ /* 0x000fe400078e029f */
[C---:B------:R-:W-:Y:S02]  /*94d0*/  IMAD R158, R153.reuse, R15, R158 ;  /* 0x0000000f999e7224 */ /* 0x040fe400078e029e */
[----:B------:R-:W-:-:S04]  /*94e0*/  IMAD.WIDE.U32 R4, R153, R14, R20 ;  /* 0x0000000e99047225 */ /* 0x000fc800078e0014 */
[----:B------:R-:W-:Y:S01]  /*94f0*/  IMAD.IADD R5, R5, 0x1, R158 ;  /* 0x0000000105057824 */ /* 0x000fe200078e029e */
[----:B---3--:R-:W-:-:S04]  /*9500*/  LEA R8, P0, R4, R12, 0x2 ;  /* 0x0000000c04087211 */ /* 0x008fc800078010ff */
[----:B------:R-:W-:-:S05]  /*9510*/  LEA.HI.X R9, R4, R13, R5, 0x2, P0 ;  /* 0x0000000d04097211 */ /* 0x000fca00000f1405 */
[----:B------:R-:W3:Y:S01]  /*9520*/  @P2 LDG.E.LTC128B R23, desc[UR36][R8.64] ;  /* 0x0000002408172981 */ /* 0x000ee2000c1e1920 */
[C---:B------:R-:W-:Y:S01]  /*9530*/  LEA R4, P0, R6.reuse, UR4, 0x2 ;  /* 0x0000000406047c11 */ /* 0x040fe2000f8010ff */
[----:B------:R-:W-:Y:S03]  /*9540*/  BSSY B1, `(.L_x_36) ;  /* 0x000000e000017945 */ /* 0x000fe60003800000 */
[----:B------:R-:W-:Y:S01]  /*9550*/  LEA.HI.X R5, R6, UR5, R10, 0x2, P0 ;  /* 0x0000000506057c11 */ /* 0x000fe200080f140a */
[----:B---3--:R-:W-:-:S04]  /*9560*/  FMUL R6, R23, R16 ;  /* 0x0000001017067220 */ /* 0x008fc80000400000 */
[----:B--2---:R-:W-:-:S05]  /*9570*/  FFMA R6, R11, R2, R6 ;  /* 0x000000020b067223 */ /* 0x004fca0000000006 */
[----:B------:R0:W-:Y:S02]  /*9580*/  @P2 STG.E desc[UR36][R4.64], R6 ;  /* 0x0000000604002986 */ /* 0x0001e4000c101924 */
[----:B0-----:R-:W-:-:S05]  /*9590*/  IMAD.WIDE.U32 R6, R153, R14, R18 ;  /* 0x0000000e99067225 */ /* 0x001fca00078e0012 */
[----:B------:R-:W-:-:S03]  /*95a0*/  IADD3 R7, R158, R7, RZ ;  /* 0x000000079e077210 */ /* 0x000fc60007ffe0ff */
[----:B------:R-:W-:-:S04]  /*95b0*/  IMAD.WIDE.U32 R6, R22, UR43, R6 ;  /* 0x0000002b16067c25 */ /* 0x000fc8000f8e0006 */
[----:B------:R-:W-:Y:S01]  /*95c0*/  IMAD.IADD R7, R159, 0x1, R7 ;  /* 0x000000019f077824 */ /* 0x000fe200078e0207 */
[----:B------:R-:W-:-:S04]  /*95d0*/  LEA R10, P0, R6, R12, 0x2 ;  /* 0x0000000c060a7211 */ /* 0x000fc800078010ff */
[----:B------:R-:W-:Y:S02]  /*95e0*/  LEA.HI.X R11, R6, R13, R7, 0x2, P0 ;  /* 0x0000000d060b7211 */ /* 0x000fe400000f1407 */
[----:B------:R-:W-:-:S13]  /*95f0*/  ISETP.GT.AND P0, PT, R0, 0x1, P1 ;  /* 0x000000010000780c */ /* 0x000fda0000f04270 */
[----:B------:R-:W-:Y:S05]  /*9600*/  @!P0 BRA `(.L_x_37) ;  /* 0x0000000000048947 */ /* 0x000fea0003800000 */
[----:B------:R0:W5:Y:S02]  /*9610*/  LDG.E.LTC128B R23, desc[UR36][R10.64+0x4] ;  /* 0x000004240a177981 */ /* 0x000164000c1e1920 */
.L_x_37:
[----:B------:R-:W-:Y:S05]  /*9620*/  BSYNC B1 ;  /* 0x0000000000017941 */ /* 0x000fea0003800000 */
.L_x_36:
[----:B------:R-:W2:Y:S01]  /*9630*/  LDL.LU R7, [R1+0x4] ;  /* 0x0000040001077983 */ /* 0x000ea20000300800 */
[----:B-----5:R-:W-:Y:S01]  /*9640*/  FMUL R6, R23, R16 ;  /* 0x0000001017067220 */ /* 0x020fe20000400000 */
[C---:B------:R-:W-:Y:S02]  /*9650*/  SHF.L.U64.HI R157, R14.reuse, 0x3, R15 ;  /* 0x000000030e9d7819 */ /* 0x040fe4000001020f */
[----:B------:R-:W-:Y:S01]  /*9660*/  SHF.L.U32 R156, R14, 0x3, RZ ;  /* 0x000000030e9c7819 */ /* 0x000fe200000006ff */
[----:B------:R-:W3:Y:S01]  /*9670*/  LDL.LU R161, [R1+0x8] ;  /* 0x0000080001a17983 */ /* 0x000ee20000300800 */
[----:B------:R-:W-:Y:S01]  /*9680*/  ISETP.GT.AND P2, PT, R3, 0x8, PT ;  /* 0x000000080300780c */ /* 0x000fe20003f44270 */
[----:B--2---:R-:W-:-:S05]  /*9690*/  FFMA R6, R7, R2, R6 ;  /* 0x0000000207067223 */ /* 0x004fca0000000006 */
[----:B------:R1:W-:Y:S01]  /*96a0*/  @P0 STG.E desc[UR36][R4.64+0x4], R6 ;  /* 0x0000040604000986 */ /* 0x0003e2000c101924 */
[----:B------:R-:W-:Y:S01]  /*96b0*/  ISETP.GT.AND P0, PT, R0, RZ, P2 ;  /* 0x000000ff0000720c */ /* 0x000fe20001704270 */
[----:B-1----:R-:W-:-:S04]  /*96c0*/  IMAD.WIDE.U32 R6, R153, R14, R156 ;  /* 0x0000000e99067225 */ /* 0x002fc800078e009c */
[----:B------:R-:W-:Y:S01]  /*96d0*/  IMAD.IADD R158, R158, 0x1, R7 ;  /* 0x000000019e9e7824 */ /* 0x000fe200078e0207 */
[----:B------:R-:W-:-:S04]  /*96e0*/  IADD3 R7, P3, R154, R6, RZ ;  /* 0x000000069a077210 */ /* 0x000fc80007f7e0ff */
[----:B------:R-:W-:Y:S02]  /*96f0*/  IADD3.X R9, R158, R21, RZ, P3, !PT ;  /* 0x000000159e097210 */ /* 0x000fe40001ffe4ff */
[----:B------:R-:W-:-:S04]  /*9700*/  LEA R8, P3, R7, R12, 0x2 ;  /* 0x0000000c07087211 */ /* 0x000fc800078610ff */
[----:B------:R-:W-:-:S05]  /*9710*/  LEA.HI.X R9, R7, R13, R9, 0x2, P3 ;  /* 0x0000000d07097211 */ /* 0x000fca00018f1409 */
[----:B------:R1:W2:Y:S01]  /*9720*/  @P0 LDG.E.LTC128B R23, desc[UR36][R8.64] ;  /* 0x0000002408170981 */ /* 0x0002a2000c1e1920 */
[----:B------:R-:W-:Y:S01]  /*9730*/  IADD3 R6, P3, R18, R6, RZ ;  /* 0x0000000612067210 */ /* 0x000fe20007f7e0ff */
[----:B------:R-:W-:Y:S01]  /*9740*/  IMAD.U32 R160, RZ, RZ, UR8 ;  /* 0x00000008ffa07e24 */ /* 0x000fe2000f8e00ff */
[----:B------:R-:W-:Y:S01]  /*9750*/  ISETP.GT.AND P4, PT, R0, 0x1, P2 ;  /* 0x000000010000780c */ /* 0x000fe20001784270 */
[----:B------:R-:W-:Y:S02]  /*9760*/  BSSY B1, `(.L_x_38) ;  /* 0x0000011000017945 */ /* 0x000fe40003800000 */
[----:B------:R-:W-:Y:S01]  /*9770*/  IMAD.X R7, R19, 0x1, R158, P3 ;  /* 0x0000000113077824 */ /* 0x000fe200018e069e */
[----:B------:R-:W-:Y:S02]  /*9780*/  MOV R158, UR9 ;  /* 0x00000009009e7c02 */ /* 0x000fe40008000f00 */
[----:B------:R-:W-:Y:S01]  /*9790*/  SHF.L.U32 R160, R160, 0x5, RZ ;  /* 0x00000005a0a07819 */ /* 0x000fe200000006ff */
[----:B------:R-:W-:-:S05]  /*97a0*/  IMAD.WIDE.U32 R6, R22, UR43, R6 ;  /* 0x0000002b16067c25 */ /* 0x000fca000f8e0006 */
[----:B------:R-:W-:Y:S02]  /*97b0*/  IADD3 R7, R159, R7, RZ ;  /* 0x000000079f077210 */ /* 0x000fe40007ffe0ff */
[----:B-1----:R-:W-:-:S04]  /*97c0*/  LEA R8, P3, R6, R12, 0x2 ;  /* 0x0000000c06087211 */ /* 0x002fc800078610ff */
[----:B------:R-:W-:Y:S01]  /*97d0*/  LEA.HI.X R9, R6, R13, R7, 0x2, P3 ;  /* 0x0000000d06097211 */ /* 0x000fe200018f1407 */
[----:B------:R-:W-:-:S05]  /*97e0*/  IMAD.U32 R6, RZ, RZ, UR8 ;  /* 0x00000008ff067e24 */ /* 0x000fca000f8e00ff */
[----:B------:R-:W-:Y:S01]  /*97f0*/  SHF.L.U64.HI R158, R6, 0x5, R158 ;  /* 0x00000005069e7819 */ /* 0x000fe2000001029e */
[----:B--2---:R-:W-:-:S04]  /*9800*/  FMUL R6, R23, R16 ;  /* 0x0000001017067220 */ /* 0x004fc80000400000 */
[----:B---3--:R-:W-:Y:S01]  /*9810*/  FFMA R161, R161, R2, R6 ;  /* 0x00000002a1a17223 */ /* 0x008fe20000000006 */
[----:B------:R-:W-:-:S05]  /*9820*/  IADD3 R6, P3, R160, R4, RZ ;  /* 0x00000004a0067210 */ /* 0x000fca0007f7e0ff */
[----:B------:R-:W-:-:S05]  /*9830*/  IMAD.X R7, R158, 0x1, R5, P3 ;  /* 0x000000019e077824 */ /* 0x000fca00018e0605 */
[----:B------:R1:W-:Y:S01]  /*9840*/  @P0 STG.E desc[UR36][R6.64], R161 ;  /* 0x000000a106000986 */ /* 0x0003e2000c101924 */
[----:B------:R-:W-:Y:S05]  /*9850*/  @!P4 BRA `(.L_x_39) ;  /* 0x000000000004c947 */ /* 0x000fea0003800000 */
[----:B------:R2:W5:Y:S02]  /*9860*/  LDG.E.LTC128B R23, desc[UR36][R8.64+0x4] ;  /* 0x0000042408177981 */ /* 0x000564000c1e1920 */
.L_x_39:
[----:B------:R-:W-:Y:S05]  /*9870*/  BSYNC B1 ;  /* 0x0000000000017941 */ /* 0x000fea0003800000 */
.L_x_38:
[----:B------:R-:W3:Y:S01]  /*9880*/  LDL.LU R162, [R1+0xc] ;  /* 0x00000c0001a27983 */ /* 0x000ee20000300800 */
[----:B-1---5:R-:W-:Y:S01]  /*9890*/  FMUL R161, R23, R16 ;  /* 0x0000001017a17220 */ /* 0x022fe20000400000 */
[----:B------:R-:W-:Y:S01]  /*98a0*/  ISETP.GT.AND P0, PT, R0, 0x8, P1 ;  /* 0x000000080000780c */ /* 0x000fe20000f04270 */
[----:B------:R-:W-:Y:S02]  /*98b0*/  BSSY B1, `(.L_x_40) ;  /* 0x0000005000017945 */ /* 0x000fe40003800000 */
[----:B---3--:R-:W-:-:S05]  /*98c0*/  FFMA R161, R162, R2, R161 ;  /* 0x00000002a2a17223 */ /* 0x008fca00000000a1 */
[----:B------:R1:W-:Y:S05]  /*98d0*/  @P4 STG.E desc[UR36][R6.64+0x4], R161 ;  /* 0x000004a106004986 */ /* 0x0003ea000c101924 */
[----:B------:R-:W-:Y:S05]  /*98e0*/  @!P0 BRA `(.L_x_41) ;  /* 0x0000000000048947 */ /* 0x000fea0003800000 */
[----:B------:R3:W5:Y:S02]  /*98f0*/  LDG.E.LTC128B R23, desc[UR36][R10.64+0x20] ;  /* 0x000020240a177981 */ /* 0x000764000c1e1920 */
.L_x_41:
[----:B------:R-:W-:Y:S05]  /*9900*/  BSYNC B1 ;  /* 0x0000000000017941 */ /* 0x000fea0003800000 */
.L_x_40:
[----:B------:R-:W4:Y:S01]  /*9910*/  LDL.LU R162, [R1+0x10] ;  /* 0x0000100001a27983 */ /* 0x000f220000300800 */
[----:B-1---5:R-:W-:Y:S01]  /*9920*/  FMUL R161, R23, R16 ;  /* 0x0000001017a17220 */ /* 0x022fe20000400000 */
[----:B------:R-:W-:Y:S01]  /*9930*/  ISETP.GT.AND P3, PT, R0, 0x9, P1 ;  /* 0x000000090000780c */ /* 0x000fe20000f64270 */
[----:B------:R-:W-:Y:S02]  /*9940*/  BSSY B1, `(.L_x_42) ;  /* 0x0000005000017945 */ /* 0x000fe40003800000 */
[----:B----4-:R-:W-:-:S05]  /*9950*/  FFMA R161, R162, R2, R161 ;  /* 0x00000002a2a17223 */ /* 0x010fca00000000a1 */
[----:B------:R1:W-:Y:S05]  /*9960*/  @P0 STG.E desc[UR36][R4.64+0x20], R161 ;  /* 0x000020a104000986 */ /* 0x0003ea000c101924 */
[----:B------:R-:W-:Y:S05]  /*9970*/  @!P3 BRA `(.L_x_43) ;  /* 0x000000000004b947 */ /* 0x000fea0003800000 */
[----:B------:R4:W5:Y:S02]  /*9980*/  LDG.E.LTC128B R23, desc[UR36][R10.64+0x24] ;  /* 0x000024240a177981 */ /* 0x000964000c1e1920 */
.L_x_43:
[----:B------:R-:W-:Y:S05]  /*9990*/  BSYNC B1 ;  /* 0x0000000000017941 */ /* 0x000fea0003800000 */
.L_x_42:
[----:B------:R-:W2:Y:S01]  /*99a0*/  LDL.LU R162, [R1+0x14] ;  /* 0x0000140001a27983 */ /* 0x000ea20000300800 */
[----:B-1---5:R-:W-:Y:S01]  /*99b0*/  FMUL R161, R23, R16 ;  /* 0x0000001017a17220 */ /* 0x022fe20000400000 */
[----:B------:R-:W-:Y:S01]  /*99c0*/  ISETP.GT.AND P0, PT, R0, 0x8, P2 ;  /* 0x000000080000780c */ /* 0x000fe20001704270 */
[----:B------:R-:W-:Y:S02]  /*99d0*/  BSSY B1, `(.L_x_44) ;  /* 0x0000005000017945 */ /* 0x000fe40003800000 */
[----:B--2---:R-:W-:-:S05]  /*99e0*/  FFMA R161, R162, R2, R161 ;  /* 0x00000002a2a17223 */ /* 0x004fca00000000a1 */
[----:B------:R1:W-:Y:S05]  /*99f0*/  @P3 STG.E desc[UR36][R4.64+0x24], R161 ;  /* 0x000024a104003986 */ /* 0x0003ea000c101924 */
[----:B------:R-:W-:Y:S05]  /*9a00*/  @!P0 BRA `(.L_x_45) ;  /* 0x0000000000048947 */ /* 0x000fea0003800000 */
[----:B------:R2:W5:Y:S02]  /*9a10*/  LDG.E.LTC128B R23, desc[UR36][R8.64+0x20] ;  /* 0x0000202408177981 */ /* 0x000564000c1e1920 */
.L_x_45:
[----:B------:R-:W-:Y:S05]  /*9a20*/  BSYNC B1 ;  /* 0x0000000000017941 */ /* 0x000fea0003800000 */
.L_x_44:
        /* <DEDUP_REMOVED lines=8> */
.L_x_47:
[----:B------:R-:W-:Y:S05]  /*9ab0*/  BSYNC B1 ;  /* 0x0000000000017941 */ /* 0x000fea0003800000 */
.L_x_46:
        /* <DEDUP_REMOVED lines=8> */
.L_x_49:
[----:B------:R-:W-:Y:S05]  /*9b40*/  BSYNC B1 ;  /* 0x0000000000017941 */ /* 0x000fea0003800000 */
.L_x_48:
        /* <DEDUP_REMOVED lines=8> */
.L_x_51:
[----:B------:R-:W-:Y:S05]  /*9bd0*/  BSYNC B1 ;  /* 0x0000000000017941 */ /* 0x000fea0003800000 */
.L_x_50:
        /* <DEDUP_REMOVED lines=8> */
.L_x_53:
[----:B------:R-:W-:Y:S05]  /*9c60*/  BSYNC B1 ;  /* 0x0000000000017941 */ /* 0x000fea0003800000 */
.L_x_52:
        /* <DEDUP_REMOVED lines=8> */
.L_x_55:
[----:B------:R-:W-:Y:S05]  /*9cf0*/  BSYNC B1 ;  /* 0x0000000000017941 */ /* 0x000fea0003800000 */
.L_x_54:
        /* <DEDUP_REMOVED lines=8> */
.L_x_57:
[----:B------:R-:W-:Y:S05]  /*9d80*/  BSYNC B1 ;  /* 0x0000000000017941 */ /* 0x000fea0003800000 */
.L_x_56:
        /* <DEDUP_REMOVED lines=8> */
.L_x_59:
[----:B------:R-:W-:Y:S05]  /*9e10*/  BSYNC B1 ;  /* 0x0000000000017941 */ /* 0x000fea0003800000 */
.L_x_58:
        /* <DEDUP_REMOVED lines=8> */
.L_x_61:
[----:B------:R-:W-:Y:S05]  /*9ea0*/  BSYNC B1 ;  /* 0x0000000000017941 */ /* 0x000fea0003800000 */
.L_x_60:
        /* <DEDUP_REMOVED lines=8> */
.L_x_63:
[----:B------:R-:W-:Y:S05]  /*9f30*/  BSYNC B1 ;  /* 0x0000000000017941 */ /* 0x000fea0003800000 */
.L_x_62:
        /* <DEDUP_REMOVED lines=8> */
.L_x_65:
[----:B------:R-:W-:Y:S05]  /*9fc0*/  BSYNC B1 ;  /* 0x0000000000017941 */ /* 0x000fea0003800000 */
.L_x_64:
        /* <DEDUP_REMOVED lines=8> */
.L_x_67:
[----:B------:R-:W-:Y:S05]  /*a050*/  BSYNC B1 ;  /* 0x0000000000017941 */ /* 0x000fea0003800000 */
.L_x_66:
        /* <DEDUP_REMOVED lines=8> */
.L_x_69:
[----:B------:R-:W-:Y:S05]  /*a0e0*/  BSYNC B1 ;  /* 0x0000000000017941 */ /* 0x000fea0003800000 */
.L_x_68:
        /* <DEDUP_REMOVED lines=8> */
.L_x_71:
[----:B------:R-:W-:Y:S05]  /*a170*/  BSYNC B1 ;  /* 0x0000000000017941 */ /* 0x000fea0003800000 */
.L_x_70:
        /* <DEDUP_REMOVED lines=8> */
.L_x_73:
[----:B------:R-:W-:Y:S05]  /*a200*/  BSYNC B1 ;  /* 0x0000000000017941 */ /* 0x000fea0003800000 */
.L_x_72:
        /* <DEDUP_REMOVED lines=8> */
.L_x_75:
[----:B------:R-:W-:Y:S05]  /*a290*/  BSYNC B1 ;  /* 0x0000000000017941 */ /* 0x000fea0003800000 */
.L_x_74:
        /* <DEDUP_REMOVED lines=8> */
.L_x_77:
[----:B------:R-:W-:Y:S05]  /*a320*/  BSYNC B1 ;  /* 0x0000000000017941 */ /* 0x000fea0003800000 */
.L_x_76:
        /* <DEDUP_REMOVED lines=8> */
.L_x_79:
[----:B------:R-:W-:Y:S05]  /*a3b0*/  BSYNC B1 ;  /* 0x0000000000017941 */ /* 0x000fea0003800000 */
.L_x_78:
        /* <DEDUP_REMOVED lines=8> */
.L_x_81:
[----:B------:R-:W-:Y:S05]  /*a440*/  BSYNC B1 ;  /* 0x0000000000017941 */ /* 0x000fea0003800000 */
.L_x_80:
        /* <DEDUP_REMOVED lines=8> */
.L_x_83:
[----:B------:R-:W-:Y:S05]  /*a4d0*/  BSYNC B1 ;  /* 0x0000000000017941 */ /* 0x000fea0003800000 */
.L_x_82:
        /* <DEDUP_REMOVED lines=8> */
.L_x_85:
[----:B------:R-:W-:Y:S05]  /*a560*/  BSYNC B1 ;  /* 0x0000000000017941 */ /* 0x000fea0003800000 */
.L_x_84:
        /* <DEDUP_REMOVED lines=8> */
.L_x_87:
[----:B------:R-:W-:Y:S05]  /*a5f0*/  BSYNC B1 ;  /* 0x0000000000017941 */ /* 0x000fea0003800000 */
.L_x_86:
        /* <DEDUP_REMOVED lines=8> */
.L_x_89:
[----:B------:R-:W-:Y:S05]  /*a680*/  BSYNC B1 ;  /* 0x0000000000017941 */ /* 0x000fea0003800000 */
.L_x_88:
        /* <DEDUP_REMOVED lines=8> */
.L_x_91:
[----:B------:R-:W-:Y:S05]  /*a710*/  BSYNC B1 ;  /* 0x0000000000017941 */ /* 0x000fea0003800000 */
.L_x_90:
        /* <DEDUP_REMOVED lines=8> */
.L_x_93:
[----:B------:R-:W-:Y:S05]  /*a7a0*/  BSYNC B1 ;  /* 0x0000000000017941 */ /* 0x000fea0003800000 */
.L_x_92:
        /* <DEDUP_REMOVED lines=8> */
.L_x_95:
[----:B------:R-:W-:Y:S05]  /*a830*/  BSYNC B1 ;  /* 0x0000000000017941 */ /* 0x000fea0003800000 */
.L_x_94:
        /* <DEDUP_REMOVED lines=8> */
.L_x_97:
[----:B------:R-:W-:Y:S05]  /*a8c0*/  BSYNC B1 ;  /* 0x0000000000017941 */ /* 0x000fea0003800000 */
.L_x_96:
        /* <DEDUP_REMOVED lines=8> */
.L_x_99:
[----:B------:R-:W-:Y:S05]  /*a950*/  BSYNC B1 ;  /* 0x0000000000017941 */ /* 0x000fea0003800000 */
.L_x_98:
        /* <DEDUP_REMOVED lines=8> */
.L_x_101:
[----:B------:R-:W-:Y:S05]  /*a9e0*/  BSYNC B1 ;  /* 0x0000000000017941 */ /* 0x000fea0003800000 */
.L_x_100:
        /* <DEDUP_REMOVED lines=8> */
.L_x_103:
[----:B------:R-:W-:Y:S05]  /*aa70*/  BSYNC B1 ;  /* 0x0000000000017941 */ /* 0x000fea0003800000 */
.L_x_102:
        /* <DEDUP_REMOVED lines=8> */
.L_x_105:
[----:B------:R-:W-:Y:S05]  /*ab00*/  BSYNC B1 ;  /* 0x0000000000017941 */ /* 0x000fea0003800000 */
.L_x_104:
        /* <DEDUP_REMOVED lines=8> */
.L_x_107:
[----:B------:R-:W-:Y:S05]  /*ab90*/  BSYNC B1 ;  /* 0x0000000000017941 */ /* 0x000fea0003800000 */
.L_x_106:
        /* <DEDUP_REMOVED lines=8> */
.L_x_109:
[----:B------:R-:W-:Y:S05]  /*ac20*/  BSYNC B1 ;  /* 0x0000000000017941 */ /* 0x000fea0003800000 */
.L_x_108:
        /* <DEDUP_REMOVED lines=8> */
.L_x_111:
[----:B------:R-:W-:Y:S05]  /*acb0*/  BSYNC B1 ;  /* 0x0000000000017941 */ /* 0x000fea0003800000 */
.L_x_110:
        /* <DEDUP_REMOVED lines=8> */
.L_x_113:
[----:B------:R-:W-:Y:S05]  /*ad40*/  BSYNC B1 ;  /* 0x0000000000017941 */ /* 0x000fea0003800000 */
.L_x_112:
        /* <DEDUP_REMOVED lines=8> */
.L_x_115:
[----:B------:R-:W-:Y:S05]  /*add0*/  BSYNC B1 ;  /* 0x0000000000017941 */ /* 0x000fea0003800000 */
.L_x_114:
        /* <DEDUP_REMOVED lines=8> */
.L_x_117:
[----:B------:R-:W-:Y:S05]  /*ae60*/  BSYNC B1 ;  /* 0x0000000000017941 */ /* 0x000fea0003800000 */
.L_x_116:
        /* <DEDUP_REMOVED lines=8> */
.L_x_119:
[----:B------:R-:W-:Y:S05]  /*aef0*/  BSYNC B1 ;  /* 0x0000000000017941 */ /* 0x000fea0003800000 */
.L_x_118:
        /* <DEDUP_REMOVED lines=8> */
.L_x_121:
[----:B------:R-:W-:Y:S05]  /*af80*/  BSYNC B1 ;  /* 0x0000000000017941 */ /* 0x000fea0003800000 */
.L_x_120:
        /* <DEDUP_REMOVED lines=8> */
.L_x_123:
[----:B------:R-:W-:Y:S05]  /*b010*/  BSYNC B1 ;  /* 0x0000000000017941 */ /* 0x000fea0003800000 */
.L_x_122:
        /* <DEDUP_REMOVED lines=8> */
.L_x_125:
[----:B------:R-:W-:Y:S05]  /*b0a0*/  BSYNC B1 ;  /* 0x0000000000017941 */ /* 0x000fea0003800000 */
.L_x_124:
        /* <DEDUP_REMOVED lines=8> */
.L_x_127:
[----:B------:R-:W-:Y:S05]  /*b130*/  BSYNC B1 ;  /* 0x0000000000017941 */ /* 0x000fea0003800000 */
.L_x_126:
        /* <DEDUP_REMOVED lines=8> */
.L_x_129:
[----:B------:R-:W-:Y:S05]  /*b1c0*/  BSYNC B1 ;  /* 0x0000000000017941 */ /* 0x000fea0003800000 */
.L_x_128:
        /* <DEDUP_REMOVED lines=8> */
.L_x_131:
[----:B------:R-:W-:Y:S05]  /*b250*/  BSYNC B1 ;  /* 0x0000000000017941 */ /* 0x000fea0003800000 */
.L_x_130:
        /* <DEDUP_REMOVED lines=8> */
.L_x_133:
[----:B------:R-:W-:Y:S05]  /*b2e0*/  BSYNC B1 ;  /* 0x0000000000017941 */ /* 0x000fea0003800000 */
.L_x_132:
        /* <DEDUP_REMOVED lines=8> */
.L_x_135:
[----:B------:R-:W-:Y:S05]  /*b370*/  BSYNC B1 ;  /* 0x0000000000017941 */ /* 0x000fea0003800000 */
.L_x_134:
        /* <DEDUP_REMOVED lines=8> */
.L_x_137:
[----:B------:R-:W-:Y:S05]  /*b400*/  BSYNC B1 ;  /* 0x0000000000017941 */ /* 0x000fea0003800000 */
.L_x_136:
        /* <DEDUP_REMOVED lines=8> */
.L_x_139:
[----:B------:R-:W-:Y:S05]  /*b490*/  BSYNC B1 ;  /* 0x0000000000017941 */ /* 0x000fea0003800000 */
.L_x_138:
        /* <DEDUP_REMOVED lines=8> */
.L_x_141:
[----:B------:R-:W-:Y:S05]  /*b520*/  BSYNC B1 ;  /* 0x0000000000017941 */ /* 0x000fea0003800000 */
.L_x_140:
        /* <DEDUP_REMOVED lines=8> */
.L_x_143:
[----:B------:R-:W-:Y:S05]  /*b5b0*/  BSYNC B1 ;  /* 0x0000000000017941 */ /* 0x000fea0003800000 */
.L_x_142:
        /* <DEDUP_REMOVED lines=8> */
.L_x_145:
[----:B------:R-:W-:Y:S05]  /*b640*/  BSYNC B1 ;  /* 0x0000000000017941 */ /* 0x000fea0003800000 */
.L_x_144:
        /* <DEDUP_REMOVED lines=8> */
.L_x_147:
[----:B------:R-:W-:Y:S05]  /*b6d0*/  BSYNC B1 ;  /* 0x0000000000017941 */ /* 0x000fea0003800000 */
.L_x_146:
        /* <DEDUP_REMOVED lines=8> */
.L_x_149:
[----:B------:R-:W-:Y:S05]  /*b760*/  BSYNC B1 ;  /* 0x0000000000017941 */ /* 0x000fea0003800000 */
.L_x_148:
        /* <DEDUP_REMOVED lines=8> */
.L_x_151:
[----:B------:R-:W-:Y:S05]  /*b7f0*/  BSYNC B1 ;  /* 0x0000000000017941 */ /* 0x000fea0003800000 */
.L_x_150:
        /* <DEDUP_REMOVED lines=8> */
.L_x_153:
[----:B------:R-:W-:Y:S05]  /*b880*/  BSYNC B1 ;  /* 0x0000000000017941 */ /* 0x000fea0003800000 */
.L_x_152:
        /* <DEDUP_REMOVED lines=8> */
.L_x_155:
[----:B------:R-:W-:Y:S05]  /*b910*/  BSYNC B1 ;  /* 0x0000000000017941 */ /* 0x000fea0003800000 */
.L_x_154:
        /* <DEDUP_REMOVED lines=8> */
.L_x_157:
[----:B------:R-:W-:Y:S05]  /*b9a0*/  BSYNC B1 ;  /* 0x0000000000017941 */ /* 0x000fea0003800000 */
.L_x_156:
        /* <DEDUP_REMOVED lines=8> */
.L_x_159:
[----:B------:R-:W-:Y:S05]  /*ba30*/  BSYNC B1 ;  /* 0x0000000000017941 */ /* 0x000fea0003800000 */
.L_x_158:
        /* <DEDUP_REMOVED lines=8> */
.L_x_161:
[----:B------:R-:W-:Y:S05]  /*bac0*/  BSYNC B1 ;  /* 0x0000000000017941 */ /* 0x000fea0003800000 */
.L_x_160:
        /* <DEDUP_REMOVED lines=8> */
.L_x_163:
[----:B------:R-:W-:Y:S05]  /*bb50*/  BSYNC B1 ;  /* 0x0000000000017941 */ /* 0x000fea0003800000 */
.L_x_162:
        /* <DEDUP_REMOVED lines=8> */
.L_x_165:
[----:B------:R-:W-:Y:S05]  /*bbe0*/  BSYNC B1 ;  /* 0x0000000000017941 */ /* 0x000fea0003800000 */
.L_x_164:
        /* <DEDUP_REMOVED lines=8> */
.L_x_167:
[----:B------:R-:W-:Y:S05]  /*bc70*/  BSYNC B1 ;  /* 0x0000000000017941 */ /* 0x000fea0003800000 */
.L_x_166:
        /* <DEDUP_REMOVED lines=8> */
.L_x_169:
[----:B------:R-:W-:Y:S05]  /*bd00*/  BSYNC B1 ;  /* 0x0000000000017941 */ /* 0x000fea0003800000 */
.L_x_168:
        /* <DEDUP_REMOVED lines=8> */
.L_x_171:
[----:B------:R-:W-:Y:S05]  /*bd90*/  BSYNC B1 ;  /* 0x0000000000017941 */ /* 0x000fea0003800000 */
.L_x_170:
        /* <DEDUP_REMOVED lines=8> */
.L_x_173:
[----:B------:R-:W-:Y:S05]  /*be20*/  BSYNC B1 ;  /* 0x0000000000017941 */ /* 0x000fea0003800000 */
.L_x_172:
        /* <DEDUP_REMOVED lines=8> */
.L_x_175:
[----:B------:R-:W-:Y:S05]  /*beb0*/  BSYNC B1 ;  /* 0x0000000000017941 */ /* 0x000fea0003800000 */
.L_x_174:
        /* <DEDUP_REMOVED lines=8> */
.L_x_177:
[----:B------:R-:W-:Y:S05]  /*bf40*/  BSYNC B1 ;  /* 0x0000000000017941 */ /* 0x000fea0003800000 */
.L_x_176:
        /* <DEDUP_REMOVED lines=8> */
.L_x_179:
[----:B------:R-:W-:Y:S05]  /*bfd0*/  BSYNC B1 ;  /* 0x0000000000017941 */ /* 0x000fea0003800000 */
.L_x_178:
        /* <DEDUP_REMOVED lines=8> */
.L_x_181:
[----:B------:R-:W-:Y:S05]  /*c060*/  BSYNC B1 ;  /* 0x0000000000017941 */ /* 0x000fea0003800000 */
.L_x_180:
        /* <DEDUP_REMOVED lines=8> */
.L_x_183:
[----:B------:R-:W-:Y:S05]  /*c0f0*/  BSYNC B1 ;  /* 0x0000000000017941 */ /* 0x000fea0003800000 */
.L_x_182:
        /* <DEDUP_REMOVED lines=8> */
.L_x_185:
[----:B------:R-:W-:Y:S05]  /*c180*/  BSYNC B1 ;  /* 0x0000000000017941 */ /* 0x000fea0003800000 */
.L_x_184:
        /* <DEDUP_REMOVED lines=8> */
.L_x_187:
[----:B------:R-:W-:Y:S05]  /*c210*/  BSYNC B1 ;  /* 0x0000000000017941 */ /* 0x000fea0003800000 */
.L_x_186:
        /* <DEDUP_REMOVED lines=8> */
.L_x_189:
[----:B------:R-:W-:Y:S05]  /*c2a0*/  BSYNC B1 ;  /* 0x0000000000017941 */ /* 0x000fea0003800000 */
.L_x_188:
        /* <DEDUP_REMOVED lines=8> */
.L_x_191:
[----:B------:R-:W-:Y:S05]  /*c330*/  BSYNC B1 ;  /* 0x0000000000017941 */ /* 0x000fea0003800000 */
.L_x_190:
        /* <DEDUP_REMOVED lines=8> */
.L_x_193:
[----:B------:R-:W-:Y:S05]  /*c3c0*/  BSYNC B1 ;  /* 0x0000000000017941 */ /* 0x000fea0003800000 */
.L_x_192:
        /* <DEDUP_REMOVED lines=8> */
.L_x_195:
[----:B------:R-:W-:Y:S05]  /*c450*/  BSYNC B1 ;  /* 0x0000000000017941 */ /* 0x000fea0003800000 */
.L_x_194:
        /* <DEDUP_REMOVED lines=8> */
.L_x_197:
[----:B------:R-:W-:Y:S05]  /*c4e0*/  BSYNC B1 ;  /* 0x0000000000017941 */ /* 0x000fea0003800000 */
.L_x_196:
        /* <DEDUP_REMOVED lines=8> */
.L_x_199:
[----:B------:R-:W-:Y:S05]  /*c570*/  BSYNC B1 ;  /* 0x0000000000017941 */ /* 0x000fea0003800000 */
.L_x_198:
        /* <DEDUP_REMOVED lines=8> */
.L_x_201:
[----:B------:R-:W-:Y:S05]  /*c600*/  BSYNC B1 ;  /* 0x0000000000017941 */ /* 0x000fea0003800000 */
.L_x_200:
        /* <DEDUP_REMOVED lines=8> */
.L_x_203:
[----:B------:R-:W-:Y:S05]  /*c690*/  BSYNC B1 ;  /* 0x0000000000017941 */ /* 0x000fea0003800000 */
.L_x_202:
        /* <DEDUP_REMOVED lines=8> */
.L_x_205:
[----:B------:R-:W-:Y:S05]  /*c720*/  BSYNC B1 ;  /* 0x0000000000017941 */ /* 0x000fea0003800000 */
.L_x_204:
        /* <DEDUP_REMOVED lines=8> */
.L_x_207:
[----:B------:R-:W-:Y:S05]  /*c7b0*/  BSYNC B1 ;  /* 0x0000000000017941 */ /* 0x000fea0003800000 */
.L_x_206:
        /* <DEDUP_REMOVED lines=8> */
.L_x_209:
[----:B------:R-:W-:Y:S05]  /*c840*/  BSYNC B1 ;  /* 0x0000000000017941 */ /* 0x000fea0003800000 */
.L_x_208:
        /* <DEDUP_REMOVED lines=8> */
.L_x_211:
[----:B------:R-:W-:Y:S05]  /*c8d0*/  BSYNC B1 ;  /* 0x0000000000017941 */ /* 0x000fea0003800000 */
.L_x_210:
        /* <DEDUP_REMOVED lines=8> */
.L_x_213:
[----:B------:R-:W-:Y:S05]  /*c960*/  BSYNC B1 ;  /* 0x0000000000017941 */ /* 0x000fea0003800000 */
.L_x_212:
        /* <DEDUP_REMOVED lines=8> */
.L_x_215:
[----:B------:R-:W-:Y:S05]  /*c9f0*/  BSYNC B1 ;  /* 0x0000000000017941 */ /* 0x000fea0003800000 */
.L_x_214:
        /* <DEDUP_REMOVED lines=8> */
.L_x_217:
[----:B------:R-:W-:Y:S05]  /*ca80*/  BSYNC B1 ;  /* 0x0000000000017941 */ /* 0x000fea0003800000 */
.L_x_216:
        /* <DEDUP_REMOVED lines=8> */
.L_x_219:
[----:B------:R-:W-:Y:S05]  /*cb10*/  BSYNC B1 ;  /* 0x0000000000017941 */ /* 0x000fea0003800000 */
.L_x_218:
        /* <DEDUP_REMOVED lines=8> */
.L_x_221:
[----:B------:R-:W-:Y:S05]  /*cba0*/  BSYNC B1 ;  /* 0x0000000000017941 */ /* 0x000fea0003800000 */
.L_x_220:
        /* <DEDUP_REMOVED lines=8> */
.L_x_223:
[----:B------:R-:W-:Y:S05]  /*cc30*/  BSYNC B1 ;  /* 0x0000000000017941 */ /* 0x000fea0003800000 */
.L_x_222:
        /* <DEDUP_REMOVED lines=8> */
.L_x_225:
[----:B------:R-:W-:Y:S05]  /*ccc0*/  BSYNC B1 ;  /* 0x0000000000017941 */ /* 0x000fea0003800000 */
.L_x_224:
        /* <DEDUP_REMOVED lines=8> */
.L_x_227:
[----:B------:R-:W-:Y:S05]  /*cd50*/  BSYNC B1 ;  /* 0x0000000000017941 */ /* 0x000fea0003800000 */
.L_x_226:
        /* <DEDUP_REMOVED lines=8> */
.L_x_229:
[----:B------:R-:W-:Y:S05]  /*cde0*/  BSYNC B1 ;  /* 0x0000000000017941 */ /* 0x000fea0003800000 */
.L_x_228:
        /* <DEDUP_REMOVED lines=8> */
.L_x_231:
[----:B------:R-:W-:Y:S05]  /*ce70*/  BSYNC B1 ;  /* 0x0000000000017941 */ /* 0x000fea0003800000 */
.L_x_230:
        /* <DEDUP_REMOVED lines=8> */
.L_x_233:
[----:B------:R-:W-:Y:S05]  /*cf00*/  BSYNC B1 ;  /* 0x0000000000017941 */ /* 0x000fea0003800000 */
.L_x_232:
        /* <DEDUP_REMOVED lines=8> */
.L_x_235:
[----:B------:R-:W-:Y:S05]  /*cf90*/  BSYNC B1 ;  /* 0x0000000000017941 */ /* 0x000fea0003800000 */
.L_x_234:
        /* <DEDUP_REMOVED lines=8> */
.L_x_237:
[----:B------:R-:W-:Y:S05]  /*d020*/  BSYNC B1 ;  /* 0x0000000000017941 */ /* 0x000fea0003800000 */
.L_x_236:
        /* <DEDUP_REMOVED lines=8> */
.L_x_239:
[----:B------:R-:W-:Y:S05]  /*d0b0*/  BSYNC B1 ;  /* 0x0000000000017941 */ /* 0x000fea0003800000 */
.L_x_238:
        /* <DEDUP_REMOVED lines=8> */
.L_x_241:
[----:B------:R-:W-:Y:S05]  /*d140*/  BSYNC B1 ;  /* 0x0000000000017941 */ /* 0x000fea0003800000 */
.L_x_240:
        /* <DEDUP_REMOVED lines=8> */
.L_x_243:
[----:B------:R-:W-:Y:S05]  /*d1d0*/  BSYNC B1 ;  /* 0x0000000000017941 */ /* 0x000fea0003800000 */
.L_x_242:
        /* <DEDUP_REMOVED lines=8> */
.L_x_245:
[----:B------:R-:W-:Y:S05]  /*d260*/  BSYNC B1 ;  /* 0x0000000000017941 */ /* 0x000fea0003800000 */
.L_x_244:
        /* <DEDUP_REMOVED lines=8> */
.L_x_247:
[----:B------:R-:W-:Y:S05]  /*d2f0*/  BSYNC B1 ;  /* 0x0000000000017941 */ /* 0x000fea0003800000 */
.L_x_246:
        /* <DEDUP_REMOVED lines=8> */
.L_x_249:
[----:B------:R-:W-:Y:S05]  /*d380*/  BSYNC B1 ;  /* 0x0000000000017941 */ /* 0x000fea0003800000 */
.L_x_248:
        /* <DEDUP_REMOVED lines=8> */
.L_x_251:
[----:B------:R-:W-:Y:S05]  /*d410*/  BSYNC B1 ;  /* 0x0000000000017941 */ /* 0x000fea0003800000 */
.L_x_250:
        /* <DEDUP_REMOVED lines=8> */
.L_x_253:
[----:B------:R-:W-:Y:S05]  /*d4a0*/  BSYNC B1 ;  /* 0x0000000000017941 */ /* 0x000fea0003800000 */
.L_x_252:
        /* <DEDUP_REMOVED lines=8> */
.L_x_255:
[----:B------:R-:W-:Y:S05]  /*d530*/  BSYNC B1 ;  /* 0x0000000000017941 */ /* 0x000fea0003800000 */
.L_x_254:
        /* <DEDUP_REMOVED lines=8> */
.L_x_257:
[----:B------:R-:W-:Y:S05]  /*d5c0*/  BSYNC B1 ;  /* 0x0000000000017941 */ /* 0x000fea0003800000 */
.L_x_256:
        /* <DEDUP_REMOVED lines=8> */
.L_x_259:
[----:B------:R-:W-:Y:S05]  /*d650*/  BSYNC B1 ;  /* 0x0000000000017941 */ /* 0x000fea0003800000 */
.L_x_258:
        /* <DEDUP_REMOVED lines=8> */
.L_x_261:
[----:B------:R-:W-:Y:S05]  /*d6e0*/  BSYNC B1 ;  /* 0x0000000000017941 */ /* 0x000fea0003800000 */
.L_x_260:
        /* <DEDUP_REMOVED lines=8> */
.L_x_263:
[----:B------:R-:W-:Y:S05]  /*d770*/  BSYNC B1 ;  /* 0x0000000000017941 */ /* 0x000fea0003800000 */
.L_x_262:
        /* <DEDUP_REMOVED lines=8> */
.L_x_265:
[----:B------:R-:W-:Y:S05]  /*d800*/  BSYNC B1 ;  /* 0x0000000000017941 */ /* 0x000fea0003800000 */
.L_x_264:
        /* <DEDUP_REMOVED lines=8> */
.L_x_267:
[----:B------:R-:W-:Y:S05]  /*d890*/  BSYNC B1 ;  /* 0x0000000000017941 */ /* 0x000fea0003800000 */
.L_x_266:
        /* <DEDUP_REMOVED lines=8> */
.L_x_269:
[----:B------:R-:W-:Y:S05]  /*d920*/  BSYNC B1 ;  /* 0x0000000000017941 */ /* 0x000fea0003800000 */
.L_x_268:
        /* <DEDUP_REMOVED lines=8> */
.L_x_271:
[----:B------:R-:W-:Y:S05]  /*d9b0*/  BSYNC B1 ;  /* 0x0000000000017941 */ /* 0x000fea0003800000 */
.L_x_270:
        /* <DEDUP_REMOVED lines=8> */
.L_x_273:
[----:B------:R-:W-:Y:S05]  /*da40*/  BSYNC B1 ;  /* 0x0000000000017941 */ /* 0x000fea0003800000 */
.L_x_272:
        /* <DEDUP_REMOVED lines=8> */
.L_x_275:
[----:B------:R-:W-:Y:S05]  /*dad0*/  BSYNC B1 ;  /* 0x0000000000017941 */ /* 0x000fea0003800000 */
.L_x_274:
        /* <DEDUP_REMOVED lines=8> */
.L_x_277:
[----:B------:R-:W-:Y:S05]  /*db60*/  BSYNC B1 ;  /* 0x0000000000017941 */ /* 0x000fea0003800000 */
.L_x_276:
        /* <DEDUP_REMOVED lines=8> */
.L_x_279:
[----:B------:R-:W-:Y:S05]  /*dbf0*/  BSYNC B1 ;  /* 0x0000000000017941 */ /* 0x000fea0003800000 */
.L_x_278:
        /* <DEDUP_REMOVED lines=8> */
.L_x_281:
[----:B------:R-:W-:Y:S05]  /*dc80*/  BSYNC B1 ;  /* 0x0000000000017941 */ /* 0x000fea0003800000 */
.L_x_280:
[----:B------:R-:W3:Y:S01]  /*dc90*/  LDL.LU R162, [R1+0x1f0] ;  /* 0x0001f00001a27983 */ /* 0x000ee20000300800 */
[----:B-1---5:R-:W-:Y:S01]  /*dca0*/  FMUL R161, R23, R16 ;  /* 0x0000001017a17220 */ /* 0x022fe20000400000 */
[----:B------:R-:W-:Y:S01]  /*dcb0*/  ISETP.GT.AND P1, PT, R0, 0xf9, P1 ;  /* 0x000000f90000780c */ /* 0x000fe20000f24270 */
[----:B------:R-:W-:Y:S01]  /*dcc0*/  BSSY B1, `(.L_x_282) ;  /* 0x0000006000017945 */ /* 0x000fe20003800000 */
[----:B------:R-:W-:Y:S01]  /*dcd0*/  IADD3 R165, P0, R153, 0x80, RZ ;  /* 0x0000008099a57810 */ /* 0x000fe20007f1e0ff */
[----:B---3--:R-:W-:-:S05]  /*dce0*/  FFMA R161, R162, R2, R161 ;  /* 0x00000002a2a17223 */ /* 0x008fca00000000a1 */
[----:B------:R1:W-:Y:S05]  /*dcf0*/  @P4 STG.E desc[UR36][R4.64+0x3e0], R161 ;  /* 0x0003e0a104004986 */ /* 0x0003ea000c101924 */
[----:B------:R-:W-:Y:S05]  /*dd00*/  @!P1 BRA `(.L_x_283) ;  /* 0x0000000000049947 */ /* 0x000fea0003800000 */
[----:B------:R3:W5:Y:S02]  /*dd10*/  LDG.E.LTC128B R23, desc[UR36][R10.64+0x3e4] ;  /* 0x0003e4240a177981 */ /* 0x000764000c1e1920 */
.L_x_283:
[----:B------:R-:W-:Y:S05]  /*dd20*/  BSYNC B1 ;  /* 0x0000000000017941 */ /* 0x000fea0003800000 */
.L_x_282:
[----:B0-234-:R-:W2:Y:S01]  /*dd30*/  LDL.LU R10, [R1+0x1f4] ;  /* 0x0001f400010a7983 */ /* 0x01dea20000300800 */
[----:B-----5:R-:W-:Y:S01]  /*dd40*/  FMUL R11, R23, R16 ;  /* 0x00000010170b7220 */ /* 0x020fe20000400000 */
[----:B------:R-:W-:Y:S01]  /*dd50*/  ISETP.GT.AND P3, PT, R0, 0xf8, P2 ;  /* 0x000000f80000780c */ /* 0x000fe20001764270 */
[----:B------:R-:W-:Y:S01]  /*dd60*/  BSSY B1, `(.L_x_284) ;  /* 0x0000007000017945 */ /* 0x000fe20003800000 */
[----:B------:R-:W-:Y:S01]  /*dd70*/  IADD3.X R153, RZ, UR7, RZ, P0, !PT ;  /* 0x00000007ff997c10 */ /* 0x000fe200087fe4ff */
[----:B--2---:R-:W-:-:S04]  /*dd80*/  FFMA R11, R10, R2, R11 ;  /* 0x000000020a0b7223 */ /* 0x004fc8000000000b */
[----:B------:R-:W-:Y:S01]  /*dd90*/  IMAD R10, R153, R14, RZ ;  /* 0x0000000e990a7224 */ /* 0x000fe200078e02ff */
[----:B------:R0:W-:Y:S05]  /*dda0*/  @P1 STG.E desc[UR36][R4.64+0x3e4], R11 ;  /* 0x0003e40b04001986 */ /* 0x0001ea000c101924 */
[----:B------:R-:W-:Y:S05]  /*ddb0*/  @!P3 BRA `(.L_x_285) ;  /* 0x000000000004b947 */ /* 0x000fea0003800000 */
[----:B------:R2:W5:Y:S02]  /*ddc0*/  LDG.E.LTC128B R23, desc[UR36][R8.64+0x3e0] ;  /* 0x0003e02408177981 */ /* 0x000564000c1e1920 */
.L_x_285:
[----:B------:R-:W-:Y:S05]  /*ddd0*/  BSYNC B1 ;  /* 0x0000000000017941 */ /* 0x000fea0003800000 */
.L_x_284:
[----:B------:R-:W3:Y:S01]  /*dde0*/  LDL.LU R153, [R1+0x1f8] ;  /* 0x0001f80001997983 */ /* 0x000ee20000300800 */
[----:B0----5:R-:W-:Y:S01]  /*ddf0*/  FMUL R11, R23, R16 ;  /* 0x00000010170b7220 */ /* 0x021fe20000400000 */
[C---:B------:R-:W-:Y:S01]  /*de00*/  ISETP.GT.AND P2, PT, R0.reuse, 0xf9, P2 ;  /* 0x000000f90000780c */ /* 0x040fe20001744270 */
[----:B------:R-:W-:Y:S01]  /*de10*/  IMAD R163, R165, R15, R10 ;  /* 0x0000000fa5a37224 */ /* 0x000fe200078e020a */
[----:B------:R-:W-:Y:S01]  /*de20*/  ISETP.GT.AND P0, PT, R3, 0x80, PT ;  /* 0x000000800300780c */ /* 0x000fe20003f04270 */
[----:B------:R-:W-:Y:S03]  /*de30*/  BSSY B1, `(.L_x_286) ;  /* 0x0000008000017945 */ /* 0x000fe60003800000 */
[----:B------:R-:W-:Y:S01]  /*de40*/  ISETP.GT.AND P1, PT, R0, RZ, P0 ;  /* 0x000000ff0000720c */ /* 0x000fe20000724270 */
[----:B---3--:R-:W-:Y:S01]  /*de50*/  FFMA R153, R153, R2, R11 ;  /* 0x0000000299997223 */ /* 0x008fe2000000000b */
[----:B------:R-:W-:-:S04]  /*de60*/  IMAD.WIDE.U32 R10, R165, R14, R20 ;  /* 0x0000000ea50a7225 */ /* 0x000fc800078e0014 */
[----:B------:R0:W-:Y:S01]  /*de70*/  @P3 STG.E desc[UR36][R6.64+0x3e0], R153 ;  /* 0x0003e09906003986 */ /* 0x0001e2000c101924 */
[----:B------:R-:W-:Y:S01]  /*de80*/  IMAD.IADD R15, R11, 0x1, R163 ;  /* 0x000000010b0f7824 */ /* 0x000fe200078e02a3 */
[----:B------:R-:W-:Y:S06]  /*de90*/  @!P2 BRA `(.L_x_287) ;  /* 0x000000000004a947 */ /* 0x000fec0003800000 */
[----:B------:R3:W5:Y:S02]  /*dea0*/  LDG.E.LTC128B R23, desc[UR36][R8.64+0x3e4] ;  /* 0x0003e42408177981 */ /* 0x000764000c1e1920 */
.L_x_287:
[----:B------:R-:W-:Y:S05]  /*deb0*/  BSYNC B1 ;  /* 0x0000000000017941 */ /* 0x000fea0003800000 */
.L_x_286:
[----:B0-----:R-:W4:Y:S01]  /*dec0*/  LDL.LU R153, [R1+0x1fc] ;  /* 0x0001fc0001997983 */ /* 0x001f220000300800 */
[----:B-----5:R-:W-:Y:S01]  /*ded0*/  FMUL R11, R23, R16 ;  /* 0x00000010170b7220 */ /* 0x020fe20000400000 */
[----:B--23--:R-:W-:-:S04]  /*dee0*/  LEA R8, P3, R10, R12, 0x2 ;  /* 0x0000000c0a087211 */ /* 0x00cfc800078610ff */
[----:B------:R-:W-:Y:S01]  /*def0*/  LEA.HI.X R9, R10, R13, R15, 0x2, P3 ;  /* 0x0000000d0a097211 */ /* 0x000fe200018f140f */
[----:B----4-:R-:W-:Y:S01]  /*df00*/  FFMA R155, R153, R2, R11 ;  /* 0x00000002999b7223 */ /* 0x010fe2000000000b */
[----:B------:R-:W-:-:S04]  /*df10*/  MOV R153, R23 ;  /* 0x0000001700997202 */ /* 0x000fc80000000f00 */
[----:B------:R0:W-:Y:S04]  /*df20*/  @P2 STG.E desc[UR36][R6.64+0x3e4], R155 ;  /* 0x0003e49b06002986 */ /* 0x0001e8000c101924 */
[----:B------:R2:W3:Y:S01]  /*df30*/  @P1 LDG.E.LTC128B R153, desc[UR36][R8.64] ;  /* 0x0000002408991981 */ /* 0x0004e2000c1e1920 */
[----:B-1----:R-:W-:Y:S01]  /*df40*/  MOV R161, UR8 ;  /* 0x0000000800a17c02 */ /* 0x002fe20008000f00 */
[CC--:B------:R-:W-:Y:S01]  /*df50*/  IMAD.WIDE.U32 R10, R165.reuse, R14.reuse, R18 ;  /* 0x0000000ea50a7225 */ /* 0x0c0fe200078e0012 */
[----:B------:R-:W-:Y:S01]  /*df60*/  ISETP.GT.AND P4, PT, R0, 0x1, P0 ;  /* 0x000000010000780c */ /* 0x000fe20000784270 */
[----:B------:R-:W-:Y:S02]  /*df70*/  BSSY B1, `(.L_x_288) ;  /* 0x0000015000017945 */ /* 0x000fe40003800000 */
[----:B------:R-:W-:Y:S01]  /*df80*/  IMAD.WIDE.U32 R14, R165, R14, R156 ;  /* 0x0000000ea50e7225 */ /* 0x000fe200078e009c */
[----:B------:R-:W-:-:S03]  /*df90*/  MOV R156, UR9 ;  /* 0x00000009009c7c02 */ /* 0x000fc60008000f00 */
[----:B------:R-:W-:Y:S01]  /*dfa0*/  IMAD.U32 R157, RZ, RZ, UR8 ;  /* 0x00000008ff9d7e24 */ /* 0x000fe2000f8e00ff */
[----:B------:R-:W-:Y:S01]  /*dfb0*/  IADD3 R15, R163, R15, RZ ;  /* 0x0000000fa30f7210 */ /* 0x000fe20007ffe0ff */
[----:B------:R-:W-:Y:S02]  /*dfc0*/  IMAD.SHL.U32 R161, R161, 0x200, RZ ;  /* 0x00000200a1a17824 */ /* 0x000fe400078e00ff */
[----:B------:R-:W-:Y:S01]  /*dfd0*/  IMAD.IADD R11, R163, 0x1, R11 ;  /* 0x00000001a30b7824 */ /* 0x000fe200078e020b */
[----:B------:R-:W-:Y:S02]  /*dfe0*/  SHF.L.U64.HI R157, R157, 0x9, R156 ;  /* 0x000000099d9d7819 */ /* 0x000fe4000001029c */
[----:B--2---:R-:W-:Y:S01]  /*dff0*/  IADD3 R8, P2, R161, R4, RZ ;  /* 0x00000004a1087210 */ /* 0x004fe20007f5e0ff */
[----:B------:R-:W-:Y:S01]  /*e000*/  IMAD.WIDE.U32 R10, R22, UR43, R10 ;  /* 0x0000002b160a7c25 */ /* 0x000fe2000f8e000a */
[----:B------:R-:W-:-:S03]  /*e010*/  IADD3 R156, P3, R154, R14, RZ ;  /* 0x0000000e9a9c7210 */ /* 0x000fc60007f7e0ff */
[----:B------:R-:W-:Y:S01]  /*e020*/  IMAD.X R9, R157, 0x1, R5, P2 ;  /* 0x000000019d097824 */ /* 0x000fe200010e0605 */
[----:B------:R-:W-:Y:S02]  /*e030*/  IADD3 R11, R159, R11, RZ ;  /* 0x0000000b9f0b7210 */ /* 0x000fe40007ffe0ff */
[----:B0-----:R-:W-:Y:S02]  /*e040*/  LEA R6, P5, R10, R12, 0x2 ;  /* 0x0000000c0a067211 */ /* 0x001fe400078a10ff */
[----:B------:R-:W-:Y:S01]  /*e050*/  IADD3 R154, P2, R18, R14, RZ ;  /* 0x0000000e129a7210 */ /* 0x000fe20007f5e0ff */
[----:B---3--:R-:W-:-:S04]  /*e060*/  FMUL R7, R153, R16 ;  /* 0x0000001099077220 */ /* 0x008fc80000400000 */
[----:B------:R-:W-:Y:S01]  /*e070*/  FFMA R23, R24, R2, R7 ;  /* 0x0000000218177223 */ /* 0x000fe20000000007 */
[----:B------:R-:W-:-:S04]  /*e080*/  LEA.HI.X R7, R10, R13, R11, 0x2, P5 ;  /* 0x0000000d0a077211 */ /* 0x000fc800028f140b */
[----:B------:R0:W-:Y:S01]  /*e090*/  @P1 STG.E desc[UR36][R8.64], R23 ;  /* 0x0000001708001986 */ /* 0x0001e2000c101924 */
[----:B------:R-:W-:Y:S05]  /*e0a0*/  @!P4 BRA `(.L_x_289) ;  /* 0x000000000004c947 */ /* 0x000fea0003800000 */
[----:B------:R1:W5:Y:S02]  /*e0b0*/  LDG.E.LTC128B R153, desc[UR36][R6.64+0x4] ;  /* 0x0000042406997981 */ /* 0x000364000c1e1920 */
.L_x_289:
[----:B------:R-:W-:Y:S05]  /*e0c0*/  BSYNC B1 ;  /* 0x0000000000017941 */ /* 0x000fea0003800000 */
.L_x_288:
[----:B-----5:R-:W-:Y:S01]  /*e0d0*/  FMUL R10, R153, R16 ;  /* 0x00000010990a7220 */ /* 0x020fe20000400000 */
[----:B------:R-:W-:Y:S01]  /*e0e0*/  ISETP.GT.AND P1, PT, R3, 0x88, PT ;  /* 0x000000880300780c */ /* 0x000fe20003f24270 */
[----:B------:R-:W-:Y:S01]  /*e0f0*/  IMAD.X R20, R15, 0x1, R21, P3 ;  /* 0x000000010f147824 */ /* 0x000fe200018e0615 */
[----:B------:R-:W-:Y:S01]  /*e100*/  IADD3.X R155, R19, R15, RZ, P2, !PT ;  /* 0x0000000f139b7210 */ /* 0x000fe200017fe4ff */
[----:B------:R-:W-:Y:S01]  /*e110*/  FFMA R25, R25, R2, R10 ;  /* 0x0000000219197223 */ /* 0x000fe2000000000a */
[----:B------:R-:W-:Y:S01]  /*e120*/  ISETP.GT.AND P2, PT, R0, RZ, P1 ;  /* 0x000000ff0000720c */ /* 0x000fe20000f44270 */
[----:B------:R-:W-:Y:S01]  /*e130*/  BSSY B1, `(.L_x_290) ;  /* 0x0000009000017945 */ /* 0x000fe20003800000 */
[----:B------:R-:W-:Y:S01]  /*e140*/  LEA R10, P5, R156, R12, 0x2 ;  /* 0x0000000c9c0a7211 */ /* 0x000fe200078a10ff */
[----:B0-----:R-:W-:Y:S01]  /*e150*/  IMAD.WIDE.U32 R22, R22, UR43, R154 ;  /* 0x0000002b16167c25 */ /* 0x001fe2000f8e009a */
[----:B------:R0:W-:Y:S01]  /*e160*/  @P4 STG.E desc[UR36][R8.64+0x4], R25 ;  /* 0x0000041908004986 */ /* 0x0001e2000c101924 */
[----:B------:R-:W-:-:S02]  /*e170*/  IADD3 R14, P3, R8, R160, RZ ;  /* 0x000000a0080e7210 */ /* 0x000fc40007f7e0ff */
[----:B------:R-:W-:Y:S01]  /*e180*/  LEA.HI.X R11, R156, R13, R20, 0x2, P5 ;  /* 0x0000000d9c0b7211 */ /* 0x000fe200028f1414 */
[----:B------:R-:W-:-:S05]  /*e190*/  IMAD.IADD R159, R159, 0x1, R23 ;  /* 0x000000019f9f7824 */ /* 0x000fca00078e0217 */
[----:B------:R-:W-:Y:S05]  /*e1a0*/  @!P2 BRA `(.L_x_291) ;  /* 0x000000000004a947 */ /* 0x000fea0003800000 */
[----:B------:R2:W5:Y:S02]  /*e1b0*/  LDG.E.LTC128B R153, desc[UR36][R10.64] ;  /* 0x000000240a997981 */ /* 0x000564000c1e1920 */
.L_x_291:
[----:B------:R-:W-:Y:S05]  /*e1c0*/  BSYNC B1 ;  /* 0x0000000000017941 */ /* 0x000fea0003800000 */
.L_x_290:
[----:B-----5:R-:W-:Y:S01]  /*e1d0*/  FMUL R3, R153, R16 ;  /* 0x0000001099037220 */ /* 0x020fe20000400000 */
[----:B------:R-:W-:Y:S01]  /*e1e0*/  IADD3.X R15, R9, R158, RZ, P3, !PT ;  /* 0x0000009e090f7210 */ /* 0x000fe20001ffe4ff */
[----:B------:R-:W-:Y:S01]  /*e1f0*/  BSSY B1, `(.L_x_292) ;  /* 0x0000008000017945 */ /* 0x000fe20003800000 */
[----:B------:R-:W-:Y:S01]  /*e200*/  ISETP.GT.AND P4, PT, R0, 0x1, P1 ;  /* 0x000000010000780c */ /* 0x000fe20000f84270 */
[----:B------:R-:W-:Y:S01]  /*e210*/  FFMA R3, R26, R2, R3 ;  /* 0x000000021a037223 */ /* 0x000fe20000000003 */
[----:B------:R-:W-:-:S04]  /*e220*/  LEA R12, P5, R22, R12, 0x2 ;  /* 0x0000000c160c7211 */ /* 0x000fc800078a10ff */
[----:B------:R3:W-:Y:S01]  /*e230*/  @P2 STG.E desc[UR36][R14.64], R3 ;  /* 0x000000030e002986 */ /* 0x0007e2000c101924 */
[----:B------:R-:W-:-:S06]  /*e240*/  LEA.HI.X R13, R22, R13, R159, 0x2, P5 ;  /* 0x0000000d160d7211 */ /* 0x000fcc00028f149f */
[----:B------:R-:W-:Y:S05]  /*e250*/  @!P4 BRA `(.L_x_293) ;  /* 0x000000000004c947 */ /* 0x000fea0003800000 */
[----:B------:R4:W5:Y:S02]  /*e260*/  LDG.E.LTC128B R153, desc[UR36][R12.64+0x4] ;  /* 0x000004240c997981 */ /* 0x000964000c1e1920 */
.L_x_293:
[----:B------:R-:W-:Y:S05]  /*e270*/  BSYNC B1 ;  /* 0x0000000000017941 */ /* 0x000fea0003800000 */
.L_x_292:
[----:B--2--5:R-:W-:Y:S01]  /*e280*/  FMUL R10, R153, R16 ;  /* 0x00000010990a7220 */ /* 0x024fe20000400000 */
[----:B------:R-:W-:Y:S01]  /*e290*/  ISETP.GT.AND P2, PT, R0, 0x8, P0 ;  /* 0x000000080000780c */ /* 0x000fe20000744270 */
[----:B------:R-:W-:Y:S02]  /*e2a0*/  BSSY B1, `(.L_x_294) ;  /* 0x0000005000017945 */ /* 0x000fe40003800000 */
[----:B------:R-:W-:-:S05]  /*e2b0*/  FFMA R27, R27, R2, R10 ;  /* 0x000000021b1b7223 */ /* 0x000fca000000000a */
[----:B------:R2:W-:Y:S05]  /*e2c0*/  @P4 STG.E desc[UR36][R14.64+0x4], R27 ;  /* 0x0000041b0e004986 */ /* 0x0005ea000c101924 */
[----:B------:R-:W-:Y:S05]  /*e2d0*/  @!P2 BRA `(.L_x_295) ;  /* 0x000000000004a947 */ /* 0x000fea0003800000 */
[----:B------:R0:W5:Y:S02]  /*e2e0*/  LDG.E.LTC128B R153, desc[UR36][R6.64+0x20] ;  /* 0x0000202406997981 */ /* 0x000164000c1e1920 */
.L_x_295:
[----:B------:R-:W-:Y:S05]  /*e2f0*/  BSYNC B1 ;  /* 0x0000000000017941 */ /* 0x000fea0003800000 */
.L_x_294:
[----:B---3-5:R-:W-:Y:S01]  /*e300*/  FMUL R3, R153, R16 ;  /* 0x0000001099037220 */ /* 0x028fe20000400000 */
[----:B------:R-:W-:Y:S01]  /*e310*/  ISETP.GT.AND P3, PT, R0, 0x9, P0 ;  /* 0x000000090000780c */ /* 0x000fe20000764270 */
[----:B------:R-:W-:Y:S02]  /*e320*/  BSSY B1, `(.L_x_296) ;  /* 0x0000005000017945 */ /* 0x000fe40003800000 */
[----:B------:R-:W-:-:S05]  /*e330*/  FFMA R3, R28, R2, R3 ;  /* 0x000000021c037223 */ /* 0x000fca0000000003 */
[----:B------:R3:W-:Y:S05]  /*e340*/  @P2 STG.E desc[UR36][R8.64+0x20], R3 ;  /* 0x0000200308002986 */ /* 0x0007ea000c101924 */
[----:B------:R-:W-:Y:S05]  /*e350*/  @!P3 BRA `(.L_x_297) ;  /* 0x000000000004b947 */ /* 0x000fea0003800000 */
[----:B------:R0:W5:Y:S02]  /*e360*/  LDG.E.LTC128B R153, desc[UR36][R6.64+0x24] ;  /* 0x0000242406997981 */ /* 0x000164000c1e1920 */
.L_x_297:
[----:B------:R-:W-:Y:S05]  /*e370*/  BSYNC B1 ;  /* 0x0000000000017941 */ /* 0x000fea0003800000 */
.L_x_296:
[----:B--2--5:R-:W-:Y:S01]  /*e380*/  FMUL R14, R153, R16 ;  /* 0x00000010990e7220 */ /* 0x024fe20000400000 */
[----:B------:R-:W-:Y:S01]  /*e390*/  ISETP.GT.AND P5, PT, R0, 0x8, P1 ;  /* 0x000000080000780c */ /* 0x000fe20000fa4270 */
[----:B------:R-:W-:Y:S01]  /*e3a0*/  BSSY B1, `(.L_x_298) ;  /* 0x0000006000017945 */ /* 0x000fe20003800000 */
[----:B------:R-:W-:Y:S01]  /*e3b0*/  IADD3 R10, P2, R160, R8, RZ ;  /* 0x00000008a00a7210 */ /* 0x000fe20007f5e0ff */
[----:B------:R-:W-:-:S05]  /*e3c0*/  FFMA R29, R29, R2, R14 ;  /* 0x000000021d1d7223 */ /* 0x000fca000000000e */
[----:B------:R2:W-:Y:S05]  /*e3d0*/  @P3 STG.E desc[UR36][R8.64+0x24], R29 ;  /* 0x0000241d08003986 */ /* 0x0005ea000c101924 */
[----:B------:R-:W-:Y:S05]  /*e3e0*/  @!P5 BRA `(.L_x_299) ;  /* 0x000000000004d947 */ /* 0x000fea0003800000 */
[----:B------:R0:W5:Y:S02]  /*e3f0*/  LDG.E.LTC128B R153, desc[UR36][R12.64+0x20] ;  /* 0x000020240c997981 */ /* 0x000164000c1e1920 */
.L_x_299:
[----:B------:R-:W-:Y:S05]  /*e400*/  BSYNC B1 ;  /* 0x0000000000017941 */ /* 0x000fea0003800000 */
.L_x_298:
[----:B---3-5:R-:W-:Y:S01]  /*e410*/  FMUL R3, R153, R16 ;  /* 0x0000001099037220 */ /* 0x028fe20000400000 */
[----:B------:R-:W-:Y:S01]  /*e420*/  IMAD.X R11, R158, 0x1, R9, P2 ;  /* 0x000000019e0b7824 */ /* 0x000fe200010e0609 */
[----:B------:R-:W-:Y:S01]  /*e430*/  ISETP.GT.AND P4, PT, R0, 0x9, P1 ;  /* 0x000000090000780c */ /* 0x000fe20000f84270 */
[----:B------:R-:W-:Y:S01]  /*e440*/  BSSY B1, `(.L_x_300) ;  /* 0x0000006000017945 */ /* 0x000fe20003800000 */
[----:B------:R-:W-:Y:S01]  /*e450*/  FFMA R3, R30, R2, R3 ;  /* 0x000000021e037223 */ /* 0x000fe20000000003 */
[----:B------:R-:W-:-:S04]  /*e460*/  IADD3 R160, P3, P2, R160, R4, R161 ;  /* 0x00000004a0a07210 */ /* 0x000fc80007a7e0a1 */
[----:B------:R3:W-:Y:S06]  /*e470*/  @P5 STG.E desc[UR36][R10.64+0x20], R3 ;  /* 0x000020030a005986 */ /* 0x0007ec000c101924 */
[----:B------:R-:W-:Y:S05]  /*e480*/  @!P4 BRA `(.L_x_301) ;  /* 0x000000000004c947 */ /* 0x000fea0003800000 */
[----:B------:R0:W5:Y:S02]  /*e490*/  LDG.E.LTC128B R153, desc[UR36][R12.64+0x24] ;  /* 0x000024240c997981 */ /* 0x000164000c1e1920 */
.L_x_301:
[----:B------:R-:W-:Y:S05]  /*e4a0*/  BSYNC B1 ;  /* 0x0000000000017941 */ /* 0x000fea0003800000 */
.L_x_300:
[----:B-----5:R-:W-:Y:S01]  /*e4b0*/  FMUL R4, R153, R16 ;  /* 0x0000001099047220 */ /* 0x020fe20000400000 */
[----:B------:R-:W-:Y:S01]  /*e4c0*/  IADD3.X R161, R158, R5, R157, P3, P2 ;  /* 0x000000059ea17210 */ /* 0x000fe20001fe449d */
[----:B------:R-:W-:Y:S01]  /*e4d0*/  BSSY B1, `(.L_x_302) ;  /* 0x0000006000017945 */ /* 0x000fe20003800000 */
[----:B------:R-:W-:Y:S01]  /*e4e0*/  ISETP.GT.AND P5, PT, R0, 0x10, P0 ;  /* 0x000000100000780c */ /* 0x000fe200007a4270 */
[----:B------:R-:W-:-:S05]  /*e4f0*/  FFMA R31, R31, R2, R4 ;  /* 0x000000021f1f7223 */ /* 0x000fca0000000004 */
[----:B------:R0:W-:Y:S07]  /*e500*/  @P4 STG.E desc[UR36][R160.64+0x24], R31 ;  /* 0x0000241fa0004986 */ /* 0x0001ee000c101924 */
[----:B------:R-:W-:Y:S05]  /*e510*/  @!P5 BRA `(.L_x_303) ;  /* 0x000000000004d947 */ /* 0x000fea0003800000 */
[----:B------:R0:W5:Y:S02]  /*e520*/  LDG.E.LTC128B R153, desc[UR36][R6.64+0x40] ;  /* 0x0000402406997981 */ /* 0x000164000c1e1920 */
.L_x_303:
[----:B------:R-:W-:Y:S05]  /*e530*/  BSYNC B1 ;  /* 0x0000000000017941 */ /* 0x000fea0003800000 */
.L_x_302:
[----:B---3-5:R-:W-:Y:S01]  /*e540*/  FMUL R3, R153, R16 ;  /* 0x0000001099037220 */ /* 0x028fe20000400000 */
[----:B------:R-:W-:Y:S01]  /*e550*/  ISETP.GT.AND P2, PT, R0, 0x11, P0 ;  /* 0x000000110000780c */ /* 0x000fe20000744270 */
[----:B------:R-:W-:Y:S02]  /*e560*/  BSSY B1, `(.L_x_304) ;  /* 0x0000005000017945 */ /* 0x000fe40003800000 */
[----:B------:R-:W-:-:S05]  /*e570*/  FFMA R3, R32, R2, R3 ;  /* 0x0000000220037223 */ /* 0x000fca0000000003 */
[----:B------:R3:W-:Y:S05]  /*e580*/  @P5 STG.E desc[UR36][R8.64+0x40], R3 ;  /* 0x0000400308005986 */ /* 0x0007ea000c101924 */
[----:B------:R-:W-:Y:S05]  /*e590*/  @!P2 BRA `(.L_x_305) ;  /* 0x000000000004a947 */ /* 0x000fea0003800000 */
[----:B------:R0:W5:Y:S02]  /*e5a0*/  LDG.E.LTC128B R153, desc[UR36][R6.64+0x44] ;  /* 0x0000442406997981 */ /* 0x000164000c1e1920 */
.L_x_305:
[----:B------:R-:W-:Y:S05]  /*e5b0*/  BSYNC B1 ;  /* 0x0000000000017941 */ /* 0x000fea0003800000 */
.L_x_304:
[----:B-----5:R-:W-:Y:S01]  /*e5c0*/  FMUL R4, R153, R16 ;  /* 0x0000001099047220 */ /* 0x020fe20000400000 */
[----:B------:R-:W-:Y:S01]  /*e5d0*/  ISETP.GT.AND P3, PT, R0, 0x10, P1 ;  /* 0x000000100000780c */ /* 0x000fe20000f64270 */
[----:B------:R-:W-:Y:S02]  /*e5e0*/  BSSY B1, `(.L_x_306) ;  /* 0x0000005000017945 */ /* 0x000fe40003800000 */
[----:B------:R-:W-:-:S05]  /*e5f0*/  FFMA R33, R33, R2, R4 ;  /* 0x0000000221217223 */ /* 0x000fca0000000004 */
[----:B------:R0:W-:Y:S05]  /*e600*/  @P2 STG.E desc[UR36][R8.64+0x44], R33 ;  /* 0x0000442108002986 */ /* 0x0001ea000c101924 */
[----:B------:R-:W-:Y:S05]  /*e610*/  @!P3 BRA `(.L_x_307) ;  /* 0x000000000004b947 */ /* 0x000fea0003800000 */
[----:B------:R0:W5:Y:S02]  /*e620*/  LDG.E.LTC128B R153, desc[UR36][R12.64+0x40] ;  /* 0x000040240c997981 */ /* 0x000164000c1e1920 */
.L_x_307:
[----:B------:R-:W-:Y:S05]  /*e630*/  BSYNC B1 ;  /* 0x0000000000017941 */ /* 0x000fea0003800000 */
.L_x_306:
[----:B---3-5:R-:W-:Y:S01]  /*e640*/  FMUL R3, R153, R16 ;  /* 0x0000001099037220 */ /* 0x028fe20000400000 */
[----:B------:R-:W-:Y:S01]  /*e650*/  @P3 MOV R4, R160 ;  /* 0x000000a000043202 */ /* 0x000fe20000000f00 */
[----:B------:R-:W-:Y:S01]  /*e660*/  @P3 IMAD.MOV.U32 R5, RZ, RZ, R161 ;  /* 0x000000ffff053224 */ /* 0x000fe200078e00a1 */
[----:B------:R-:W-:Y:S01]  /*e670*/  ISETP.GT.AND P2, PT, R0, 0x11, P1 ;  /* 0x000000110000780c */ /* 0x000fe20000f44270 */
[----:B------:R-:W-:Y:S01]  /*e680*/  FFMA R3, R34, R2, R3 ;  /* 0x0000000222037223 */ /* 0x000fe20000000003 */
[----:B------:R-:W-:Y:S04]  /*e690*/  BSSY B1, `(.L_x_308) ;  /* 0x0000004000017945 */ /* 0x000fe80003800000 */
[----:B------:R3:W-:Y:S07]  /*e6a0*/  @P3 STG.E desc[UR36][R4.64+0x40], R3 ;  /* 0x0000400304003986 */ /* 0x0007ee000c101924 */
[----:B------:R-:W-:Y:S05]  /*e6b0*/  @!P2 BRA `(.L_x_309) ;  /* 0x000000000004a947 */ /* 0x000fea0003800000 */
[----:B------:R0:W5:Y:S02]  /*e6c0*/  LDG.E.LTC128B R153, desc[UR36][R12.64+0x44] ;  /* 0x000044240c997981 */ /* 0x000164000c1e1920 */
.L_x_309:
[----:B------:R-:W-:Y:S05]  /*e6d0*/  BSYNC B1 ;  /* 0x0000000000017941 */ /* 0x000fea0003800000 */
.L_x_308:
[----:B---3-5:R-:W-:Y:S01]  /*e6e0*/  FMUL R4, R153, R16 ;  /* 0x0000001099047220 */ /* 0x028fe20000400000 */
[----:B------:R-:W-:Y:S01]  /*e6f0*/  @P2 IMAD.MOV.U32 R5, RZ, RZ, R161 ;  /* 0x000000ffff052224 */ /* 0x000fe200078e00a1 */
[----:B------:R-:W-:Y:S01]  /*e700*/  ISETP.GT.AND P3, PT, R0, 0x18, P0 ;  /* 0x000000180000780c */ /* 0x000fe20000764270 */
[----:B------:R-:W-:Y:S01]  /*e710*/  BSSY B1, `(.L_x_310) ;  /* 0x0000006000017945 */ /* 0x000fe20003800000 */
[----:B------:R-:W-:Y:S01]  /*e720*/  FFMA R35, R35, R2, R4 ;  /* 0x0000000223237223 */ /* 0x000fe20000000004 */
[----:B------:R-:W-:-:S05]  /*e730*/  @P2 MOV R4, R160 ;  /* 0x000000a000042202 */ /* 0x000fca0000000f00 */
[----:B------:R3:W-:Y:S05]  /*e740*/  @P2 STG.E desc[UR36][R4.64+0x44], R35 ;  /* 0x0000442304002986 */ /* 0x0007ea000c101924 */
[----:B------:R-:W-:Y:S05]  /*e750*/  @!P3 BRA `(.L_x_311) ;  /* 0x000000000004b947 */ /* 0x000fea0003800000 */
[----:B------:R0:W5:Y:S02]  /*e760*/  LDG.E.LTC128B R153, desc[UR36][R6.64+0x60] ;  /* 0x0000602406997981 */ /* 0x000164000c1e1920 */
.L_x_311:
[----:B------:R-:W-:Y:S05]  /*e770*/  BSYNC B1 ;  /* 0x0000000000017941 */ /* 0x000fea0003800000 */
.L_x_310:
[----:B-----5:R-:W-:Y:S01]  /*e780*/  FMUL R3, R153, R16 ;  /* 0x0000001099037220 */ /* 0x020fe20000400000 */
[----:B------:R-:W-:Y:S01]  /*e790*/  ISETP.GT.AND P2, PT, R0, 0x19, P0 ;  /* 0x000000190000780c */ /* 0x000fe20000744270 */
[----:B------:R-:W-:Y:S02]  /*e7a0*/  BSSY B1, `(.L_x_312) ;  /* 0x0000005000017945 */ /* 0x000fe40003800000 */
[----:B------:R-:W-:-:S05]  /*e7b0*/  FFMA R3, R36, R2, R3 ;  /* 0x0000000224037223 */ /* 0x000fca0000000003 */
[----:B------:R0:W-:Y:S05]  /*e7c0*/  @P3 STG.E desc[UR36][R8.64+0x60], R3 ;  /* 0x0000600308003986 */ /* 0x0001ea000c101924 */
[----:B------:R-:W-:Y:S05]  /*e7d0*/  @!P2 BRA `(.L_x_313) ;  /* 0x000000000004a947 */ /* 0x000fea0003800000 */
[----:B------:R0:W5:Y:S02]  /*e7e0*/  LDG.E.LTC128B R153, desc[UR36][R6.64+0x64] ;  /* 0x0000642406997981 */ /* 0x000164000c1e1920 */
.L_x_313:
[----:B------:R-:W-:Y:S05]  /*e7f0*/  BSYNC B1 ;  /* 0x0000000000017941 */ /* 0x000fea0003800000 */
.L_x_312:
[----:B---3-5:R-:W-:Y:S01]  /*e800*/  FMUL R4, R153, R16 ;  /* 0x0000001099047220 */ /* 0x028fe20000400000 */
[----:B------:R-:W-:Y:S01]  /*e810*/  ISETP.GT.AND P3, PT, R0, 0x18, P1 ;  /* 0x000000180000780c */ /* 0x000fe20000f64270 */
[----:B------:R-:W-:Y:S02]  /*e820*/  BSSY B1, `(.L_x_314) ;  /* 0x0000005000017945 */ /* 0x000fe40003800000 */
[----:B------:R-:W-:-:S05]  /*e830*/  FFMA R37, R37, R2, R4 ;  /* 0x0000000225257223 */ /* 0x000fca0000000004 */
[----:B------:R3:W-:Y:S05]  /*e840*/  @P2 STG.E desc[UR36][R8.64+0x64], R37 ;  /* 0x0000642508002986 */ /* 0x0007ea000c101924 */
[----:B------:R-:W-:Y:S05]  /*e850*/  @!P3 BRA `(.L_x_315) ;  /* 0x000000000004b947 */ /* 0x000fea0003800000 */
[----:B------:R0:W5:Y:S02]  /*e860*/  LDG.E.LTC128B R153, desc[UR36][R12.64+0x60] ;  /* 0x000060240c997981 */ /* 0x000164000c1e1920 */
.L_x_315:
[----:B------:R-:W-:Y:S05]  /*e870*/  BSYNC B1 ;  /* 0x0000000000017941 */ /* 0x000fea0003800000 */
.L_x_314:
[----:B0----5:R-:W-:Y:S01]  /*e880*/  FMUL R3, R153, R16 ;  /* 0x0000001099037220 */ /* 0x021fe20000400000 */
        /* <DEDUP_REMOVED lines=8> */
.L_x_317:
[----:B------:R-:W-:Y:S05]  /*e910*/  BSYNC B1 ;  /* 0x0000000000017941 */ /* 0x000fea0003800000 */
.L_x_316:
[----:B0----5:R-:W-:Y:S01]  /*e920*/  FMUL R4, R153, R16 ;  /* 0x0000001099047220 */ /* 0x021fe20000400000 */
        /* <DEDUP_REMOVED lines=8> */
.L_x_319:
[----:B------:R-:W-:Y:S05]  /*e9b0*/  BSYNC B1 ;  /* 0x0000000000017941 */ /* 0x000fea0003800000 */
.L_x_318:
[----:B-----5:R-:W-:Y:S01]  /*e9c0*/  FMUL R3, R153, R16 ;  /* 0x0000001099037220 */ /* 0x020fe20000400000 */
[----:B------:R-:W-:Y:S01]  /*e9d0*/  ISETP.GT.AND P2, PT, R0, 0x21, P0 ;  /* 0x000000210000780c */ /* 0x000fe20000744270 */
[----:B------:R-:W-:Y:S02]  /*e9e0*/  BSSY B1, `(.L_x_320) ;  /* 0x0000005000017945 */ /* 0x000fe40003800000 */
[----:B------:R-:W-:-:S05]  /*e9f0*/  FFMA R3, R40, R2, R3 ;  /* 0x0000000228037223 */ /* 0x000fca0000000003 */
[----:B------:R0:W-:Y:S05]  /*ea00*/  @P3 STG.E desc[UR36][R8.64+0x80], R3 ;  /* 0x0000800308003986 */ /* 0x0001ea000c101924 */
[----:B------:R-:W-:Y:S05]  /*ea10*/  @!P2 BRA `(.L_x_321) ;  /* 0x000000000004a947 */ /* 0x000fea0003800000 */
[----:B------:R0:W5:Y:S02]  /*ea20*/  LDG.E.LTC128B R153, desc[UR36][R6.64+0x84] ;  /* 0x0000842406997981 */ /* 0x000164000c1e1920 */
.L_x_321:
[----:B------:R-:W-:Y:S05]  /*ea30*/  BSYNC B1 ;  /* 0x0000000000017941 */ /* 0x000fea0003800000 */
.L_x_320:
[----:B0----5:R-:W-:Y:S01]  /*ea40*/  FMUL R4, R153, R16 ;  /* 0x0000001099047220 */ /* 0x021fe20000400000 */
[----:B------:R-:W-:Y:S01]  /*ea50*/  ISETP.GT.AND P3, PT, R0, 0x20, P1 ;  /* 0x000000200000780c */ /* 0x000fe20000f64270 */
[----:B------:R-:W-:Y:S02]  /*ea60*/  BSSY B1, `(.L_x_322) ;  /* 0x0000005000017945 */ /* 0x000fe40003800000 */
[----:B------:R-:W-:-:S05]  /*ea70*/  FFMA R41, R41, R2, R4 ;  /* 0x0000000229297223 */ /* 0x000fca0000000004 */
[----:B------:R0:W-:Y:S05]  /*ea80*/  @P2 STG.E desc[UR36][R8.64+0x84], R41 ;  /* 0x0000842908002986 */ /* 0x0001ea000c101924 */
[----:B------:R-:W-:Y:S05]  /*ea90*/  @!P3 BRA `(.L_x_323) ;  /* 0x000000000004b947 */ /* 0x000fea0003800000 */
[----:B------:R0:W5:Y:S02]  /*eaa0*/  LDG.E.LTC128B R153, desc[UR36][R12.64+0x80] ;  /* 0x000080240c997981 */ /* 0x000164000c1e1920 */
.L_x_323:
[----:B------:R-:W-:Y:S05]  /*eab0*/  BSYNC B1 ;  /* 0x0000000000017941 */ /* 0x000fea0003800000 */
.L_x_322:
[----:B-----5:R-:W-:Y:S01]  /*eac0*/  FMUL R3, R153, R16 ;  /* 0x0000001099037220 */ /* 0x020fe20000400000 */
        /* <DEDUP_REMOVED lines=8> */
.L_x_325:
[----:B------:R-:W-:Y:S05]  /*eb50*/  BSYNC B1 ;  /* 0x0000000000017941 */ /* 0x000fea0003800000 */
.L_x_324:
        /* <DEDUP_REMOVED lines=9> */
.L_x_327:
[----:B------:R-:W-:Y:S05]  /*ebf0*/  BSYNC B1 ;  /* 0x0000000000017941 */ /* 0x000fea0003800000 */
.L_x_326:
[----:B-----5:R-:W-:Y:S01]  /*ec00*/  FMUL R3, R153, R16 ;  /* 0x0000001099037220 */ /* 0x020fe20000400000 */
[----:B------:R-:W-:Y:S01]  /*ec10*/  ISETP.GT.AND P2, PT, R0, 0x29, P0 ;  /* 0x000000290000780c */ /* 0x000fe20000744270 */
[----:B------:R-:W-:Y:S02]  /*ec20*/  BSSY B1, `(.L_x_328) ;  /* 0x0000005000017945 */ /* 0x000fe40003800000 */
[----:B------:R-:W-:-:S05]  /*ec30*/  FFMA R3, R44, R2, R3 ;  /* 0x000000022c037223 */ /* 0x000fca0000000003 */
[----:B------:R0:W-:Y:S05]  /*ec40*/  @P3 STG.E desc[UR36][R8.64+0xa0], R3 ;  /* 0x0000a00308003986 */ /* 0x0001ea000c101924 */
[----:B------:R-:W-:Y:S05]  /*ec50*/  @!P2 BRA `(.L_x_329) ;  /* 0x000000000004a947 */ /* 0x000fea0003800000 */
[----:B------:R0:W5:Y:S02]  /*ec60*/  LDG.E.LTC128B R153, desc[UR36][R6.64+0xa4] ;  /* 0x0000a42406997981 */ /* 0x000164000c1e1920 */
.L_x_329:
[----:B------:R-:W-:Y:S05]  /*ec70*/  BSYNC B1 ;  /* 0x0000000000017941 */ /* 0x000fea0003800000 */
.L_x_328:
[----:B0----5:R-:W-:Y:S01]  /*ec80*/  FMUL R4, R153, R16 ;  /* 0x0000001099047220 */ /* 0x021fe20000400000 */
[----:B------:R-:W-:Y:S01]  /*ec90*/  ISETP.GT.AND P3, PT, R0, 0x28, P1 ;  /* 0x000000280000780c */ /* 0x000fe20000f64270 */
[----:B------:R-:W-:Y:S02]  /*eca0*/  BSSY B1, `(.L_x_330) ;  /* 0x0000005000017945 */ /* 0x000fe40003800000 */
[----:B------:R-:W-:-:S05]  /*ecb0*/  FFMA R45, R45, R2, R4 ;  /* 0x000000022d2d7223 */ /* 0x000fca0000000004 */
[----:B------:R0:W-:Y:S05]  /*ecc0*/  @P2 STG.E desc[UR36][R8.64+0xa4], R45 ;  /* 0x0000a42d08002986 */ /* 0x0001ea000c101924 */
[----:B------:R-:W-:Y:S05]  /*ecd0*/  @!P3 BRA `(.L_x_331) ;  /* 0x000000000004b947 */ /* 0x000fea0003800000 */
[----:B------:R0:W5:Y:S02]  /*ece0*/  LDG.E.LTC128B R153, desc[UR36][R12.64+0xa0] ;  /* 0x0000a0240c997981 */ /* 0x000164000c1e1920 */
.L_x_331:
[----:B------:R-:W-:Y:S05]  /*ecf0*/  BSYNC B1 ;  /* 0x0000000000017941 */ /* 0x000fea0003800000 */
.L_x_330:
        /* <DEDUP_REMOVED lines=9> */
.L_x_333:
[----:B------:R-:W-:Y:S05]  /*ed90*/  BSYNC B1 ;  /* 0x0000000000017941 */ /* 0x000fea0003800000 */
.L_x_332:
        /* <DEDUP_REMOVED lines=9> */
.L_x_335:
[----:B------:R-:W-:Y:S05]  /*ee30*/  BSYNC B1 ;  /* 0x0000000000017941 */ /* 0x000fea0003800000 */
.L_x_334:
[----:B-----5:R-:W-:Y:S01]  /*ee40*/  FMUL R3, R153, R16 ;  /* 0x0000001099037220 */ /* 0x020fe20000400000 */
[----:B------:R-:W-:Y:S01]  /*ee50*/  ISETP.GT.AND P2, PT, R0, 0x31, P0 ;  /* 0x000000310000780c */ /* 0x000fe20000744270 */
[----:B------:R-:W-:Y:S02]  /*ee60*/  BSSY B1, `(.L_x_336) ;  /* 0x0000005000017945 */ /* 0x000fe40003800000 */
[----:B------:R-:W-:-:S05]  /*ee70*/  FFMA R3, R48, R2, R3 ;  /* 0x0000000230037223 */ /* 0x000fca0000000003 */
[----:B------:R0:W-:Y:S05]  /*ee80*/  @P3 STG.E desc[UR36][R8.64+0xc0], R3 ;  /* 0x0000c00308003986 */ /* 0x0001ea000c101924 */
[----:B------:R-:W-:Y:S05]  /*ee90*/  @!P2 BRA `(.L_x_337) ;  /* 0x000000000004a947 */ /* 0x000fea0003800000 */
[----:B------:R0:W5:Y:S02]  /*eea0*/  LDG.E.LTC128B R153, desc[UR36][R6.64+0xc4] ;  /* 0x0000c42406997981 */ /* 0x000164000c1e1920 */
.L_x_337:
[----:B------:R-:W-:Y:S05]  /*eeb0*/  BSYNC B1 ;  /* 0x0000000000017941 */ /* 0x000fea0003800000 */
.L_x_336:
[----:B0----5:R-:W-:Y:S01]  /*eec0*/  FMUL R4, R153, R16 ;  /* 0x0000001099047220 */ /* 0x021fe20000400000 */
[----:B------:R-:W-:Y:S01]  /*eed0*/  ISETP.GT.AND P3, PT, R0, 0x30, P1 ;  /* 0x000000300000780c */ /* 0x000fe20000f64270 */
[----:B------:R-:W-:Y:S02]  /*eee0*/  BSSY B1, `(.L_x_338) ;  /* 0x0000005000017945 */ /* 0x000fe40003800000 */
[----:B------:R-:W-:-:S05]  /*eef0*/  FFMA R49, R49, R2, R4 ;  /* 0x0000000231317223 */ /* 0x000fca0000000004 */
[----:B------:R0:W-:Y:S05]  /*ef00*/  @P2 STG.E desc[UR36][R8.64+0xc4], R49 ;  /* 0x0000c43108002986 */ /* 0x0001ea000c101924 */
[----:B------:R-:W-:Y:S05]  /*ef10*/  @!P3 BRA `(.L_x_339) ;  /* 0x000000000004b947 */ /* 0x000fea0003800000 */
[----:B------:R0:W5:Y:S02]  /*ef20*/  LDG.E.LTC128B R153, desc[UR36][R12.64+0xc0] ;  /* 0x0000c0240c997981 */ /* 0x000164000c1e1920 */
.L_x_339:
[----:B------:R-:W-:Y:S05]  /*ef30*/  BSYNC B1 ;  /* 0x0000000000017941 */ /* 0x000fea0003800000 */
.L_x_338:
        /* <DEDUP_REMOVED lines=9> */
.L_x_341:
[----:B------:R-:W-:Y:S05]  /*efd0*/  BSYNC B1 ;  /* 0x0000000000017941 */ /* 0x000fea0003800000 */
.L_x_340:
        /* <DEDUP_REMOVED lines=9> */
.L_x_343:
[----:B------:R-:W-:Y:S05]  /*f070*/  BSYNC B1 ;  /* 0x0000000000017941 */ /* 0x000fea0003800000 */
.L_x_342:
[----:B-----5:R-:W-:Y:S01]  /*f080*/  FMUL R3, R153, R16 ;  /* 0x0000001099037220 */ /* 0x020fe20000400000 */
[----:B------:R-:W-:Y:S01]  /*f090*/  ISETP.GT.AND P2, PT, R0, 0x39, P0 ;  /* 0x000000390000780c */ /* 0x000fe20000744270 */
[----:B------:R-:W-:Y:S02]  /*f0a0*/  BSSY B1, `(.L_x_344) ;  /* 0x0000005000017945 */ /* 0x000fe40003800000 */
[----:B------:R-:W-:-:S05]  /*f0b0*/  FFMA R3, R52, R2, R3 ;  /* 0x0000000234037223 */ /* 0x000fca0000000003 */
[----:B------:R0:W-:Y:S05]  /*f0c0*/  @P3 STG.E desc[UR36][R8.64+0xe0], R3 ;  /* 0x0000e00308003986 */ /* 0x0001ea000c101924 */
[----:B------:R-:W-:Y:S05]  /*f0d0*/  @!P2 BRA `(.L_x_345) ;  /* 0x000000000004a947 */ /* 0x000fea0003800000 */
[----:B------:R0:W5:Y:S02]  /*f0e0*/  LDG.E.LTC128B R153, desc[UR36][R6.64+0xe4] ;  /* 0x0000e42406997981 */ /* 0x000164000c1e1920 */
.L_x_345:
[----:B------:R-:W-:Y:S05]  /*f0f0*/  BSYNC B1 ;  /* 0x0000000000017941 */ /* 0x000fea0003800000 */
.L_x_344:
[----:B0----5:R-:W-:Y:S01]  /*f100*/  FMUL R4, R153, R16 ;  /* 0x0000001099047220 */ /* 0x021fe20000400000 */
[----:B------:R-:W-:Y:S01]  /*f110*/  ISETP.GT.AND P3, PT, R0, 0x38, P1 ;  /* 0x000000380000780c */ /* 0x000fe20000f64270 */
[----:B------:R-:W-:Y:S02]  /*f120*/  BSSY B1, `(.L_x_346) ;  /* 0x0000005000017945 */ /* 0x000fe40003800000 */
[----:B------:R-:W-:-:S05]  /*f130*/  FFMA R53, R53, R2, R4 ;  /* 0x0000000235357223 */ /* 0x000fca0000000004 */
[----:B------:R0:W-:Y:S05]  /*f140*/  @P2 STG.E desc[UR36][R8.64+0xe4], R53 ;  /* 0x0000e43508002986 */ /* 0x0001ea000c101924 */
[----:B------:R-:W-:Y:S05]  /*f150*/  @!P3 BRA `(.L_x_347) ;  /* 0x000000000004b947 */ /* 0x000fea0003800000 */
[----:B------:R0:W5:Y:S02]  /*f160*/  LDG.E.LTC128B R153, desc[UR36][R12.64+0xe0] ;  /* 0x0000e0240c997981 */ /* 0x000164000c1e1920 */
.L_x_347:
[----:B------:R-:W-:Y:S05]  /*f170*/  BSYNC B1 ;  /* 0x0000000000017941 */ /* 0x000fea0003800000 */
.L_x_346:
        /* <DEDUP_REMOVED lines=9> */
.L_x_349:
[----:B------:R-:W-:Y:S05]  /*f210*/  BSYNC B1 ;  /* 0x0000000000017941 */ /* 0x000fea0003800000 */
.L_x_348:
        /* <DEDUP_REMOVED lines=9> */
.L_x_351:
[----:B------:R-:W-:Y:S05]  /*f2b0*/  BSYNC B1 ;  /* 0x0000000000017941 */ /* 0x000fea0003800000 */
.L_x_350:
[----:B-----5:R-:W-:Y:S01]  /*f2c0*/  FMUL R3, R153, R16 ;  /* 0x0000001099037220 */ /* 0x020fe20000400000 */
[----:B------:R-:W-:Y:S01]  /*f2d0*/  ISETP.GT.AND P2, PT, R0, 0x41, P0 ;  /* 0x000000410000780c */ /* 0x000fe20000744270 */
[----:B------:R-:W-:Y:S02]  /*f2e0*/  BSSY B1, `(.L_x_352) ;  /* 0x0000005000017945 */ /* 0x000fe40003800000 */
[----:B------:R-:W-:-:S05]  /*f2f0*/  FFMA R3, R56, R2, R3 ;  /* 0x0000000238037223 */ /* 0x000fca0000000003 */
[----:B------:R0:W-:Y:S05]  /*f300*/  @P3 STG.E desc[UR36][R8.64+0x100], R3 ;  /* 0x0001000308003986 */ /* 0x0001ea000c101924 */
[----:B------:R-:W-:Y:S05]  /*f310*/  @!P2 BRA `(.L_x_353) ;  /* 0x000000000004a947 */ /* 0x000fea0003800000 */
[----:B------:R0:W5:Y:S02]  /*f320*/  LDG.E.LTC128B R153, desc[UR36][R6.64+0x104] ;  /* 0x0001042406997981 */ /* 0x000164000c1e1920 */
.L_x_353:
[----:B------:R-:W-:Y:S05]  /*f330*/  BSYNC B1 ;  /* 0x0000000000017941 */ /* 0x000fea0003800000 */
.L_x_352:
[----:B0----5:R-:W-:Y:S01]  /*f340*/  FMUL R4, R153, R16 ;  /* 0x0000001099047220 */ /* 0x021fe20000400000 */
[----:B------:R-:W-:Y:S01]  /*f350*/  ISETP.GT.AND P3, PT, R0, 0x40, P1 ;  /* 0x000000400000780c */ /* 0x000fe20000f64270 */
[----:B------:R-:W-:Y:S02]  /*f360*/  BSSY B1, `(.L_x_354) ;  /* 0x0000005000017945 */ /* 0x000fe40003800000 */
[----:B------:R-:W-:-:S05]  /*f370*/  FFMA R57, R57, R2, R4 ;  /* 0x0000000239397223 */ /* 0x000fca0000000004 */
[----:B------:R0:W-:Y:S05]  /*f380*/  @P2 STG.E desc[UR36][R8.64+0x104], R57 ;  /* 0x0001043908002986 */ /* 0x0001ea000c101924 */
[----:B------:R-:W-:Y:S05]  /*f390*/  @!P3 BRA `(.L_x_355) ;  /* 0x000000000004b947 */ /* 0x000fea0003800000 */
[----:B------:R0:W5:Y:S02]  /*f3a0*/  LDG.E.LTC128B R153, desc[UR36][R12.64+0x100] ;  /* 0x000100240c997981 */ /* 0x000164000c1e1920 */
.L_x_355:
[----:B------:R-:W-:Y:S05]  /*f3b0*/  BSYNC B1 ;  /* 0x0000000000017941 */ /* 0x000fea0003800000 */
.L_x_354:
        /* <DEDUP_REMOVED lines=9> */
.L_x_357:
[----:B------:R-:W-:Y:S05]  /*f450*/  BSYNC B1 ;  /* 0x0000000000017941 */ /* 0x000fea0003800000 */
.L_x_356:
        /* <DEDUP_REMOVED lines=9> */
.L_x_359:
[----:B------:R-:W-:Y:S05]  /*f4f0*/  BSYNC B1 ;  /* 0x0000000000017941 */ /* 0x000fea0003800000 */
.L_x_358:
[----:B-----5:R-:W-:Y:S01]  /*f500*/  FMUL R3, R153, R16 ;  /* 0x0000001099037220 */ /* 0x020fe20000400000 */
[----:B------:R-:W-:Y:S01]  /*f510*/  ISETP.GT.AND P2, PT, R0, 0x49, P0 ;  /* 0x000000490000780c */ /* 0x000fe20000744270 */
[----:B------:R-:W-:Y:S02]  /*f520*/  BSSY B1, `(.L_x_360) ;  /* 0x0000005000017945 */ /* 0x000fe40003800000 */
[----:B------:R-:W-:-:S05]  /*f530*/  FFMA R3, R60, R2, R3 ;  /* 0x000000023c037223 */ /* 0x000fca0000000003 */
[----:B------:R0:W-:Y:S05]  /*f540*/  @P3 STG.E desc[UR36][R8.64+0x120], R3 ;  /* 0x0001200308003986 */ /* 0x0001ea000c101924 */
[----:B------:R-:W-:Y:S05]  /*f550*/  @!P2 BRA `(.L_x_361) ;  /* 0x000000000004a947 */ /* 0x000fea0003800000 */
[----:B------:R0:W5:Y:S02]  /*f560*/  LDG.E.LTC128B R153, desc[UR36][R6.64+0x124] ;  /* 0x0001242406997981 */ /* 0x000164000c1e1920 */
.L_x_361:
[----:B------:R-:W-:Y:S05]  /*f570*/  BSYNC B1 ;  /* 0x0000000000017941 */ /* 0x000fea0003800000 */
.L_x_360:
[----:B0----5:R-:W-:Y:S01]  /*f580*/  FMUL R4, R153, R16 ;  /* 0x0000001099047220 */ /* 0x021fe20000400000 */
[----:B------:R-:W-:Y:S01]  /*f590*/  ISETP.GT.AND P3, PT, R0, 0x48, P1 ;  /* 0x000000480000780c */ /* 0x000fe20000f64270 */
[----:B------:R-:W-:Y:S02]  /*f5a0*/  BSSY B1, `(.L_x_362) ;  /* 0x0000005000017945 */ /* 0x000fe40003800000 */
[----:B------:R-:W-:-:S05]  /*f5b0*/  FFMA R61, R61, R2, R4 ;  /* 0x000000023d3d7223 */ /* 0x000fca0000000004 */
[----:B------:R0:W-:Y:S05]  /*f5c0*/  @P2 STG.E desc[UR36][R8.64+0x124], R61 ;  /* 0x0001243d08002986 */ /* 0x0001ea000c101924 */
[----:B------:R-:W-:Y:S05]  /*f5d0*/  @!P3 BRA `(.L_x_363) ;  /* 0x000000000004b947 */ /* 0x000fea0003800000 */
[----:B------:R0:W5:Y:S02]  /*f5e0*/  LDG.E.LTC128B R153, desc[UR36][R12.64+0x120] ;  /* 0x000120240c997981 */ /* 0x000164000c1e1920 */
.L_x_363:
[----:B------:R-:W-:Y:S05]  /*f5f0*/  BSYNC B1 ;  /* 0x0000000000017941 */ /* 0x000fea0003800000 */
.L_x_362:
        /* <DEDUP_REMOVED lines=9> */
.L_x_365:
[----:B------:R-:W-:Y:S05]  /*f690*/  BSYNC B1 ;  /* 0x0000000000017941 */ /* 0x000fea0003800000 */
.L_x_364:
        /* <DEDUP_REMOVED lines=9> */
.L_x_367:
[----:B------:R-:W-:Y:S05]  /*f730*/  BSYNC B1 ;  /* 0x0000000000017941 */ /* 0x000fea0003800000 */
.L_x_366:
[----:B-----5:R-:W-:Y:S01]  /*f740*/  FMUL R3, R153, R16 ;  /* 0x0000001099037220 */ /* 0x020fe20000400000 */
[----:B------:R-:W-:Y:S01]  /*f750*/  ISETP.GT.AND P2, PT, R0, 0x51, P0 ;  /* 0x000000510000780c */ /* 0x000fe20000744270 */
[----:B------:R-:W-:Y:S02]  /*f760*/  BSSY B1, `(.L_x_368) ;  /* 0x0000005000017945 */ /* 0x000fe40003800000 */
[----:B------:R-:W-:-:S05]  /*f770*/  FFMA R3, R64, R2, R3 ;  /* 0x0000000240037223 */ /* 0x000fca0000000003 */
[----:B------:R0:W-:Y:S05]  /*f780*/  @P3 STG.E desc[UR36][R8.64+0x140], R3 ;  /* 0x0001400308003986 */ /* 0x0001ea000c101924 */
[----:B------:R-:W-:Y:S05]  /*f790*/  @!P2 BRA `(.L_x_369) ;  /* 0x000000000004a947 */ /* 0x000fea0003800000 */
[----:B------:R0:W5:Y:S02]  /*f7a0*/  LDG.E.LTC128B R153, desc[UR36][R6.64+0x144] ;  /* 0x0001442406997981 */ /* 0x000164000c1e1920 */
.L_x_369:
[----:B------:R-:W-:Y:S05]  /*f7b0*/  BSYNC B1 ;  /* 0x0000000000017941 */ /* 0x000fea0003800000 */
.L_x_368:
[----:B0----5:R-:W-:Y:S01]  /*f7c0*/  FMUL R4, R153, R16 ;  /* 0x0000001099047220 */ /* 0x021fe20000400000 */
[----:B------:R-:W-:Y:S01]  /*f7d0*/  ISETP.GT.AND P3, PT, R0, 0x50, P1 ;  /* 0x000000500000780c */ /* 0x000fe20000f64270 */
[----:B------:R-:W-:Y:S02]  /*f7e0*/  BSSY B1, `(.L_x_370) ;  /* 0x0000005000017945 */ /* 0x000fe40003800000 */
[----:B------:R-:W-:-:S05]  /*f7f0*/  FFMA R65, R65, R2, R4 ;  /* 0x0000000241417223 */ /* 0x000fca0000000004 */
[----:B------:R0:W-:Y:S05]  /*f800*/  @P2 STG.E desc[UR36][R8.64+0x144], R65 ;  /* 0x0001444108002986 */ /* 0x0001ea000c101924 */
[----:B------:R-:W-:Y:S05]  /*f810*/  @!P3 BRA `(.L_x_371) ;  /* 0x000000000004b947 */ /* 0x000fea0003800000 */
[----:B------:R0:W5:Y:S02]  /*f820*/  LDG.E.LTC128B R153, desc[UR36][R12.64+0x140] ;  /* 0x000140240c997981 */ /* 0x000164000c1e1920 */
.L_x_371:
[----:B------:R-:W-:Y:S05]  /*f830*/  BSYNC B1 ;  /* 0x0000000000017941 */ /* 0x000fea0003800000 */
.L_x_370:
        /* <DEDUP_REMOVED lines=9> */
.L_x_373:
[----:B------:R-:W-:Y:S05]  /*f8d0*/  BSYNC B1 ;  /* 0x0000000000017941 */ /* 0x000fea0003800000 */
.L_x_372:
        /* <DEDUP_REMOVED lines=9> */
.L_x_375:
[----:B------:R-:W-:Y:S05]  /*f970*/  BSYNC B1 ;  /* 0x0000000000017941 */ /* 0x000fea0003800000 */
.L_x_374:
[----:B-----5:R-:W-:Y:S01]  /*f980*/  FMUL R3, R153, R16 ;  /* 0x0000001099037220 */ /* 0x020fe20000400000 */
[----:B------:R-:W-:Y:S01]  /*f990*/  ISETP.GT.AND P2, PT, R0, 0x59, P0 ;  /* 0x000000590000780c */ /* 0x000fe20000744270 */
[----:B------:R-:W-:Y:S02]  /*f9a0*/  BSSY B1, `(.L_x_376) ;  /* 0x0000005000017945 */ /* 0x000fe40003800000 */
[----:B------:R-:W-:-:S05]  /*f9b0*/  FFMA R3, R68, R2, R3 ;  /* 0x0000000244037223 */ /* 0x000fca0000000003 */
[----:B------:R0:W-:Y:S05]  /*f9c0*/  @P3 STG.E desc[UR36][R8.64+0x160], R3 ;  /* 0x0001600308003986 */ /* 0x0001ea000c101924 */
[----:B------:R-:W-:Y:S05]  /*f9d0*/  @!P2 BRA `(.L_x_377) ;  /* 0x000000000004a947 */ /* 0x000fea0003800000 */
[----:B------:R0:W5:Y:S02]  /*f9e0*/  LDG.E.LTC128B R153, desc[UR36][R6.64+0x164] ;  /* 0x0001642406997981 */ /* 0x000164000c1e1920 */
.L_x_377:
[----:B------:R-:W-:Y:S05]  /*f9f0*/  BSYNC B1 ;  /* 0x0000000000017941 */ /* 0x000fea0003800000 */
.L_x_376:
[----:B0----5:R-:W-:Y:S01]  /*fa00*/  FMUL R4, R153, R16 ;  /* 0x0000001099047220 */ /* 0x021fe20000400000 */
[----:B------:R-:W-:Y:S01]  /*fa10*/  ISETP.GT.AND P3, PT, R0, 0x58, P1 ;  /* 0x000000580000780c */ /* 0x000fe20000f64270 */
[----:B------:R-:W-:Y:S02]  /*fa20*/  BSSY B1, `(.L_x_378) ;  /* 0x0000005000017945 */ /* 0x000fe40003800000 */
[----:B------:R-:W-:-:S05]  /*fa30*/  FFMA R69, R69, R2, R4 ;  /* 0x0000000245457223 */ /* 0x000fca0000000004 */
[----:B------:R0:W-:Y:S05]  /*fa40*/  @P2 STG.E desc[UR36][R8.64+0x164], R69 ;  /* 0x0001644508002986 */ /* 0x0001ea000c101924 */
[----:B------:R-:W-:Y:S05]  /*fa50*/  @!P3 BRA `(.L_x_379) ;  /* 0x000000000004b947 */ /* 0x000fea0003800000 */
[----:B------:R0:W5:Y:S02]  /*fa60*/  LDG.E.LTC128B R153, desc[UR36][R12.64+0x160] ;  /* 0x000160240c997981 */ /* 0x000164000c1e1920 */
.L_x_379:
[----:B------:R-:W-:Y:S05]  /*fa70*/  BSYNC B1 ;  /* 0x0000000000017941 */ /* 0x000fea0003800000 */
.L_x_378:
        /* <DEDUP_REMOVED lines=9> */
.L_x_381:
[----:B------:R-:W-:Y:S05]  /*fb10*/  BSYNC B1 ;  /* 0x0000000000017941 */ /* 0x000fea0003800000 */
.L_x_380:
        /* <DEDUP_REMOVED lines=9> */
.L_x_383:
[----:B------:R-:W-:Y:S05]  /*fbb0*/  BSYNC B1 ;  /* 0x0000000000017941 */ /* 0x000fea0003800000 */
.L_x_382:
[----:B-----5:R-:W-:Y:S01]  /*fbc0*/  FMUL R3, R153, R16 ;  /* 0x0000001099037220 */ /* 0x020fe20000400000 */
[----:B------:R-:W-:Y:S01]  /*fbd0*/  ISETP.GT.AND P2, PT, R0, 0x61, P0 ;  /* 0x000000610000780c */ /* 0x000fe20000744270 */
[----:B------:R-:W-:Y:S02]  /*fbe0*/  BSSY B1, `(.L_x_384) ;  /* 0x0000005000017945 */ /* 0x000fe40003800000 */
[----:B------:R-:W-:-:S05]  /*fbf0*/  FFMA R3, R72, R2, R3 ;  /* 0x0000000248037223 */ /* 0x000fca0000000003 */
[----:B------:R0:W-:Y:S05]  /*fc00*/  @P3 STG.E desc[UR36][R8.64+0x180], R3 ;  /* 0x0001800308003986 */ /* 0x0001ea000c101924 */
[----:B------:R-:W-:Y:S05]  /*fc10*/  @!P2 BRA `(.L_x_385) ;  /* 0x000000000004a947 */ /* 0x000fea0003800000 */
[----:B------:R0:W5:Y:S02]  /*fc20*/  LDG.E.LTC128B R153, desc[UR36][R6.64+0x184] ;  /* 0x0001842406997981 */ /* 0x000164000c1e1920 */
.L_x_385:
[----:B------:R-:W-:Y:S05]  /*fc30*/  BSYNC B1 ;  /* 0x0000000000017941 */ /* 0x000fea0003800000 */
.L_x_384:
[----:B0----5:R-:W-:Y:S01]  /*fc40*/  FMUL R4, R153, R16 ;  /* 0x0000001099047220 */ /* 0x021fe20000400000 */
[----:B------:R-:W-:Y:S01]  /*fc50*/  ISETP.GT.AND P3, PT, R0, 0x60, P1 ;  /* 0x000000600000780c */ /* 0x000fe20000f64270 */
[----:B------:R-:W-:Y:S02]  /*fc60*/  BSSY B1, `(.L_x_386) ;  /* 0x0000005000017945 */ /* 0x000fe40003800000 */
[----:B------:R-:W-:-:S05]  /*fc70*/  FFMA R73, R73, R2, R4 ;  /* 0x0000000249497223 */ /* 0x000fca0000000004 */
[----:B------:R0:W-:Y:S05]  /*fc80*/  @P2 STG.E desc[UR36][R8.64+0x184], R73 ;  /* 0x0001844908002986 */ /* 0x0001ea000c101924 */
[----:B------:R-:W-:Y:S05]  /*fc90*/  @!P3 BRA `(.L_x_387) ;  /* 0x000000000004b947 */ /* 0x000fea0003800000 */
[----:B------:R0:W5:Y:S02]  /*fca0*/  LDG.E.LTC128B R153, desc[UR36][R12.64+0x180] ;  /* 0x000180240c997981 */ /* 0x000164000c1e1920 */
.L_x_387:
[----:B------:R-:W-:Y:S05]  /*fcb0*/  BSYNC B1 ;  /* 0x0000000000017941 */ /* 0x000fea0003800000 */
.L_x_386:
        /* <DEDUP_REMOVED lines=9> */
.L_x_389:
[----:B------:R-:W-:Y:S05]  /*fd50*/  BSYNC B1 ;  /* 0x0000000000017941 */ /* 0x000fea0003800000 */
.L_x_388:
        /* <DEDUP_REMOVED lines=9> */
.L_x_391:
[----:B------:R-:W-:Y:S05]  /*fdf0*/  BSYNC B1 ;  /* 0x0000000000017941 */ /* 0x000fea0003800000 */
.L_x_390:
[----:B-----5:R-:W-:Y:S01]  /*fe00*/  FMUL R3, R153, R16 ;  /* 0x0000001099037220 */ /* 0x020fe20000400000 */
[----:B------:R-:W-:Y:S01]  /*fe10*/  ISETP.GT.AND P2, PT, R0, 0x69, P0 ;  /* 0x000000690000780c */ /* 0x000fe20000744270 */
[----:B------:R-:W-:Y:S02]  /*fe20*/  BSSY B1, `(.L_x_392) ;  /* 0x0000005000017945 */ /* 0x000fe40003800000 */
[----:B------:R-:W-:-:S05]  /*fe30*/  FFMA R3, R76, R2, R3 ;  /* 0x000000024c037223 */ /* 0x000fca0000000003 */
[----:B------:R0:W-:Y:S05]  /*fe40*/  @P3 STG.E desc[UR36][R8.64+0x1a0], R3 ;  /* 0x0001a00308003986 */ /* 0x0001ea000c101924 */
[----:B------:R-:W-:Y:S05]  /*fe50*/  @!P2 BRA `(.L_x_393) ;  /* 0x000000000004a947 */ /* 0x000fea0003800000 */
[----:B------:R0:W5:Y:S02]  /*fe60*/  LDG.E.LTC128B R153, desc[UR36][R6.64+0x1a4] ;  /* 0x0001a42406997981 */ /* 0x000164000c1e1920 */
.L_x_393:
[----:B------:R-:W-:Y:S05]  /*fe70*/  BSYNC B1 ;  /* 0x0000000000017941 */ /* 0x000fea0003800000 */
.L_x_392:
[----:B0----5:R-:W-:Y:S01]  /*fe80*/  FMUL R4, R153, R16 ;  /* 0x0000001099047220 */ /* 0x021fe20000400000 */
[----:B------:R-:W-:Y:S01]  /*fe90*/  ISETP.GT.AND P3, PT, R0, 0x68, P1 ;  /* 0x000000680000780c */ /* 0x000fe20000f64270 */
[----:B------:R-:W-:Y:S02]  /*fea0*/  BSSY B1, `(.L_x_394) ;  /* 0x0000005000017945 */ /* 0x000fe40003800000 */
[----:B------:R-:W-:-:S05]  /*feb0*/  FFMA R77, R77, R2, R4 ;  /* 0x000000024d4d7223 */ /* 0x000fca0000000004 */
[----:B------:R0:W-:Y:S05]  /*fec0*/  @P2 STG.E desc[UR36][R8.64+0x1a4], R77 ;  /* 0x0001a44d08002986 */ /* 0x0001ea000c101924 */
[----:B------:R-:W-:Y:S05]  /*fed0*/  @!P3 BRA `(.L_x_395) ;  /* 0x000000000004b947 */ /* 0x000fea0003800000 */
[----:B------:R0:W5:Y:S02]  /*fee0*/  LDG.E.LTC128B R153, desc[UR36][R12.64+0x1a0] ;  /* 0x0001a0240c997981 */ /* 0x000164000c1e1920 */
.L_x_395:
[----:B------:R-:W-:Y:S05]  /*fef0*/  BSYNC B1 ;  /* 0x0000000000017941 */ /* 0x000fea0003800000 */
.L_x_394:
        /* <DEDUP_REMOVED lines=9> */
.L_x_397:
[----:B------:R-:W-:Y:S05]  /*ff90*/  BSYNC B1 ;  /* 0x0000000000017941 */ /* 0x000fea0003800000 */
.L_x_396:
        /* <DEDUP_REMOVED lines=9> */
.L_x_399:
[----:B------:R-:W-:Y:S05]  /*10030*/  BSYNC B1 ;  /* 0x0000000000017941 */ /* 0x000fea0003800000 */
.L_x_398:
[----:B-----5:R-:W-:Y:S01]  /*10040*/  FMUL R3, R153, R16 ;  /* 0x0000001099037220 */ /* 0x020fe20000400000 */
[----:B------:R-:W-:Y:S01]  /*10050*/  ISETP.GT.AND P2, PT, R0, 0x71, P0 ;  /* 0x000000710000780c */ /* 0x000fe20000744270 */
[----:B------:R-:W-:Y:S02]  /*10060*/  BSSY B1, `(.L_x_400) ;  /* 0x0000005000017945 */ /* 0x000fe40003800000 */
[----:B------:R-:W-:-:S05]  /*10070*/  FFMA R3, R80, R2, R3 ;  /* 0x0000000250037223 */ /* 0x000fca0000000003 */
[----:B------:R0:W-:Y:S05]  /*10080*/  @P3 STG.E desc[UR36][R8.64+0x1c0], R3 ;  /* 0x0001c00308003986 */ /* 0x0001ea000c101924 */
[----:B------:R-:W-:Y:S05]  /*10090*/  @!P2 BRA `(.L_x_401) ;  /* 0x000000000004a947 */ /* 0x000fea0003800000 */
[----:B------:R0:W5:Y:S02]  /*100a0*/  LDG.E.LTC128B R153, desc[UR36][R6.64+0x1c4] ;  /* 0x0001c42406997981 */ /* 0x000164000c1e1920 */
.L_x_401:
[----:B------:R-:W-:Y:S05]  /*100b0*/  BSYNC B1 ;  /* 0x0000000000017941 */ /* 0x000fea0003800000 */
.L_x_400:
[----:B0----5:R-:W-:Y:S01]  /*100c0*/  FMUL R4, R153, R16 ;  /* 0x0000001099047220 */ /* 0x021fe20000400000 */
[----:B------:R-:W-:Y:S01]  /*100d0*/  ISETP.GT.AND P3, PT, R0, 0x70, P1 ;  /* 0x000000700000780c */ /* 0x000fe20000f64270 */
[----:B------:R-:W-:Y:S02]  /*100e0*/  BSSY B1, `(.L_x_402) ;  /* 0x0000005000017945 */ /* 0x000fe40003800000 */
[----:B------:R-:W-:-:S05]  /*100f0*/  FFMA R81, R81, R2, R4 ;  /* 0x0000000251517223 */ /* 0x000fca0000000004 */
[----:B------:R0:W-:Y:S05]  /*10100*/  @P2 STG.E desc[UR36][R8.64+0x1c4], R81 ;  /* 0x0001c45108002986 */ /* 0x0001ea000c101924 */
[----:B------:R-:W-:Y:S05]  /*10110*/  @!P3 BRA `(.L_x_403) ;  /* 0x000000000004b947 */ /* 0x000fea0003800000 */
[----:B------:R0:W5:Y:S02]  /*10120*/  LDG.E.LTC128B R153, desc[UR36][R12.64+0x1c0] ;  /* 0x0001c0240c997981 */ /* 0x000164000c1e1920 */
.L_x_403:
[----:B------:R-:W-:Y:S05]  /*10130*/  BSYNC B1 ;  /* 0x0000000000017941 */ /* 0x000fea0003800000 */
.L_x_402:
        /* <DEDUP_REMOVED lines=9> */
.L_x_405:
[----:B------:R-:W-:Y:S05]  /*101d0*/  BSYNC B1 ;  /* 0x0000000000017941 */ /* 0x000fea0003800000 */
.L_x_404:
        /* <DEDUP_REMOVED lines=9> */
.L_x_407:
[----:B------:R-:W-:Y:S05]  /*10270*/  BSYNC B1 ;  /* 0x0000000000017941 */ /* 0x000fea0003800000 */
.L_x_406:
[----:B-----5:R-:W-:Y:S01]  /*10280*/  FMUL R3, R153, R16 ;  /* 0x0000001099037220 */ /* 0x020fe20000400000 */
[----:B------:R-:W-:Y:S01]  /*10290*/  ISETP.GT.AND P2, PT, R0, 0x79, P0 ;  /* 0x000000790000780c */ /* 0x000fe20000744270 */
[----:B------:R-:W-:Y:S02]  /*102a0*/  BSSY B1, `(.L_x_408) ;  /* 0x0000005000017945 */ /* 0x000fe40003800000 */
[----:B------:R-:W-:-:S05]  /*102b0*/  FFMA R3, R84, R2, R3 ;  /* 0x0000000254037223 */ /* 0x000fca0000000003 */
[----:B------:R0:W-:Y:S05]  /*102c0*/  @P3 STG.E desc[UR36][R8.64+0x1e0], R3 ;  /* 0x0001e00308003986 */ /* 0x0001ea000c101924 */
[----:B------:R-:W-:Y:S05]  /*102d0*/  @!P2 BRA `(.L_x_409) ;  /* 0x000000000004a947 */ /* 0x000fea0003800000 */
[----:B------:R0:W5:Y:S02]  /*102e0*/  LDG.E.LTC128B R153, desc[UR36][R6.64+0x1e4] ;  /* 0x0001e42406997981 */ /* 0x000164000c1e1920 */
.L_x_409:
[----:B------:R-:W-:Y:S05]  /*102f0*/  BSYNC B1 ;  /* 0x0000000000017941 */ /* 0x000fea0003800000 */
.L_x_408:
[----:B0----5:R-:W-:Y:S01]  /*10300*/  FMUL R4, R153, R16 ;  /* 0x0000001099047220 */ /* 0x021fe20000400000 */
[----:B------:R-:W-:Y:S01]  /*10310*/  ISETP.GT.AND P3, PT, R0, 0x78, P1 ;  /* 0x000000780000780c */ /* 0x000fe20000f64270 */
[----:B------:R-:W-:Y:S02]  /*10320*/  BSSY B1, `(.L_x_410) ;  /* 0x0000005000017945 */ /* 0x000fe40003800000 */
[----:B------:R-:W-:-:S05]  /*10330*/  FFMA R85, R85, R2, R4 ;  /* 0x0000000255557223 */ /* 0x000fca0000000004 */
[----:B------:R0:W-:Y:S05]  /*10340*/  @P2 STG.E desc[UR36][R8.64+0x1e4], R85 ;  /* 0x0001e45508002986 */ /* 0x0001ea000c101924 */
[----:B------:R-:W-:Y:S05]  /*10350*/  @!P3 BRA `(.L_x_411) ;  /* 0x000000000004b947 */ /* 0x000fea0003800000 */
[----:B------:R0:W5:Y:S02]  /*10360*/  LDG.E.LTC128B R153, desc[UR36][R12.64+0x1e0] ;  /* 0x0001e0240c997981 */ /* 0x000164000c1e1920 */
.L_x_411:
[----:B------:R-:W-:Y:S05]  /*10370*/  BSYNC B1 ;  /* 0x0000000000017941 */ /* 0x000fea0003800000 */
.L_x_410:
        /* <DEDUP_REMOVED lines=9> */
.L_x_413:
[----:B------:R-:W-:Y:S05]  /*10410*/  BSYNC B1 ;  /* 0x0000000000017941 */ /* 0x000fea0003800000 */
.L_x_412:
        /* <DEDUP_REMOVED lines=9> */
.L_x_415:
[----:B------:R-:W-:Y:S05]  /*104b0*/  BSYNC B1 ;  /* 0x0000000000017941 */ /* 0x000fea0003800000 */
.L_x_414:
[----:B-----5:R-:W-:Y:S01]  /*104c0*/  FMUL R3, R153, R16 ;  /* 0x0000001099037220 */ /* 0x020fe20000400000 */
[----:B------:R-:W-:Y:S01]  /*104d0*/  ISETP.GT.AND P2, PT, R0, 0x81, P0 ;  /* 0x000000810000780c */ /* 0x000fe20000744270 */
[----:B------:R-:W-:Y:S02]  /*104e0*/  BSSY B1, `(.L_x_416) ;  /* 0x0000005000017945 */ /* 0x000fe40003800000 */
[----:B------:R-:W-:-:S05]  /*104f0*/  FFMA R3, R88, R2, R3 ;  /* 0x0000000258037223 */ /* 0x000fca0000000003 */
[----:B------:R0:W-:Y:S05]  /*10500*/  @P3 STG.E desc[UR36][R8.64+0x200], R3 ;  /* 0x0002000308003986 */ /* 0x0001ea000c101924 */
[----:B------:R-:W-:Y:S05]  /*10510*/  @!P2 BRA `(.L_x_417) ;  /* 0x000000000004a947 */ /* 0x000fea0003800000 */
[----:B------:R0:W5:Y:S02]  /*10520*/  LDG.E.LTC128B R153, desc[UR36][R6.64+0x204] ;  /* 0x0002042406997981 */ /* 0x000164000c1e1920 */
.L_x_417:
[----:B------:R-:W-:Y:S05]  /*10530*/  BSYNC B1 ;  /* 0x0000000000017941 */ /* 0x000fea0003800000 */
.L_x_416:
[----:B0----5:R-:W-:Y:S01]  /*10540*/  FMUL R4, R153, R16 ;  /* 0x0000001099047220 */ /* 0x021fe20000400000 */
[----:B------:R-:W-:Y:S01]  /*10550*/  ISETP.GT.AND P3, PT, R0, 0x80, P1 ;  /* 0x000000800000780c */ /* 0x000fe20000f64270 */
[----:B------:R-:W-:Y:S02]  /*10560*/  BSSY B1, `(.L_x_418) ;  /* 0x0000005000017945 */ /* 0x000fe40003800000 */
[----:B------:R-:W-:-:S05]  /*10570*/  FFMA R89, R89, R2, R4 ;  /* 0x0000000259597223 */ /* 0x000fca0000000004 */
[----:B------:R0:W-:Y:S05]  /*10580*/  @P2 STG.E desc[UR36][R8.64+0x204], R89 ;  /* 0x0002045908002986 */ /* 0x0001ea000c101924 */
[----:B------:R-:W-:Y:S05]  /*10590*/  @!P3 BRA `(.L_x_419) ;  /* 0x000000000004b947 */ /* 0x000fea0003800000 */
[----:B------:R0:W5:Y:S02]  /*105a0*/  LDG.E.LTC128B R153, desc[UR36][R12.64+0x200] ;  /* 0x000200240c997981 */ /* 0x000164000c1e1920 */
.L_x_419:
[----:B------:R-:W-:Y:S05]  /*105b0*/  BSYNC B1 ;  /* 0x0000000000017941 */ /* 0x000fea0003800000 */
.L_x_418:
        /* <DEDUP_REMOVED lines=9> */
.L_x_421:
[----:B------:R-:W-:Y:S05]  /*10650*/  BSYNC B1 ;  /* 0x0000000000017941 */ /* 0x000fea0003800000 */
.L_x_420:
        /* <DEDUP_REMOVED lines=9> */
.L_x_423:
[----:B------:R-:W-:Y:S05]  /*106f0*/  BSYNC B1 ;  /* 0x0000000000017941 */ /* 0x000fea0003800000 */
.L_x_422:
[----:B-----5:R-:W-:Y:S01]  /*10700*/  FMUL R3, R153, R16 ;  /* 0x0000001099037220 */ /* 0x020fe20000400000 */
[----:B------:R-:W-:Y:S01]  /*10710*/  ISETP.GT.AND P2, PT, R0, 0x89, P0 ;  /* 0x000000890000780c */ /* 0x000fe20000744270 */
[----:B------:R-:W-:Y:S02]  /*10720*/  BSSY B1, `(.L_x_424) ;  /* 0x0000005000017945 */ /* 0x000fe40003800000 */
[----:B------:R-:W-:-:S05]  /*10730*/  FFMA R3, R92, R2, R3 ;  /* 0x000000025c037223 */ /* 0x000fca0000000003 */
[----:B------:R0:W-:Y:S05]  /*10740*/  @P3 STG.E desc[UR36][R8.64+0x220], R3 ;  /* 0x0002200308003986 */ /* 0x0001ea000c101924 */
[----:B------:R-:W-:Y:S05]  /*10750*/  @!P2 BRA `(.L_x_425) ;  /* 0x000000000004a947 */ /* 0x000fea0003800000 */
[----:B------:R0:W5:Y:S02]  /*10760*/  LDG.E.LTC128B R153, desc[UR36][R6.64+0x224] ;  /* 0x0002242406997981 */ /* 0x000164000c1e1920 */
.L_x_425:
[----:B------:R-:W-:Y:S05]  /*10770*/  BSYNC B1 ;  /* 0x0000000000017941 */ /* 0x000fea0003800000 */
.L_x_424:
[----:B0----5:R-:W-:Y:S01]  /*10780*/  FMUL R4, R153, R16 ;  /* 0x0000001099047220 */ /* 0x021fe20000400000 */
[----:B------:R-:W-:Y:S01]  /*10790*/  ISETP.GT.AND P3, PT, R0, 0x88, P1 ;  /* 0x000000880000780c */ /* 0x000fe20000f64270 */
[----:B------:R-:W-:Y:S02]  /*107a0*/  BSSY B1, `(.L_x_426) ;  /* 0x0000005000017945 */ /* 0x000fe40003800000 */
[----:B------:R-:W-:-:S05]  /*107b0*/  FFMA R93, R93, R2, R4 ;  /* 0x000000025d5d7223 */ /* 0x000fca0000000004 */
[----:B------:R0:W-:Y:S05]  /*107c0*/  @P2 STG.E desc[UR36][R8.64+0x224], R93 ;  /* 0x0002245d08002986 */ /* 0x0001ea000c101924 */
[----:B------:R-:W-:Y:S05]  /*107d0*/  @!P3 BRA `(.L_x_427) ;  /* 0x000000000004b947 */ /* 0x000fea0003800000 */
[----:B------:R0:W5:Y:S02]  /*107e0*/  LDG.E.LTC128B R153, desc[UR36][R12.64+0x220] ;  /* 0x000220240c997981 */ /* 0x000164000c1e1920 */
.L_x_427:
[----:B------:R-:W-:Y:S05]  /*107f0*/  BSYNC B1 ;  /* 0x0000000000017941 */ /* 0x000fea0003800000 */
.L_x_426:
        /* <DEDUP_REMOVED lines=9> */
.L_x_429:
[----:B------:R-:W-:Y:S05]  /*10890*/  BSYNC B1 ;  /* 0x0000000000017941 */ /* 0x000fea0003800000 */
.L_x_428:
        /* <DEDUP_REMOVED lines=9> */
.L_x_431:
[----:B------:R-:W-:Y:S05]  /*10930*/  BSYNC B1 ;  /* 0x0000000000017941 */ /* 0x000fea0003800000 */
.L_x_430:
[----:B-----5:R-:W-:Y:S01]  /*10940*/  FMUL R3, R153, R16 ;  /* 0x0000001099037220 */ /* 0x020fe20000400000 */
[----:B------:R-:W-:Y:S01]  /*10950*/  ISETP.GT.AND P2, PT, R0, 0x91, P0 ;  /* 0x000000910000780c */ /* 0x000fe20000744270 */
[----:B------:R-:W-:Y:S02]  /*10960*/  BSSY B1, `(.L_x_432) ;  /* 0x0000005000017945 */ /* 0x000fe40003800000 */
[----:B------:R-:W-:-:S05]  /*10970*/  FFMA R3, R96, R2, R3 ;  /* 0x0000000260037223 */ /* 0x000fca0000000003 */
[----:B------:R0:W-:Y:S05]  /*10980*/  @P3 STG.E desc[UR36][R8.64+0x240], R3 ;  /* 0x0002400308003986 */ /* 0x0001ea000c101924 */
[----:B------:R-:W-:Y:S05]  /*10990*/  @!P2 BRA `(.L_x_433) ;  /* 0x000000000004a947 */ /* 0x000fea0003800000 */
[----:B------:R0:W5:Y:S02]  /*109a0*/  LDG.E.LTC128B R153, desc[UR36][R6.64+0x244] ;  /* 0x0002442406997981 */ /* 0x000164000c1e1920 */
.L_x_433:
[----:B------:R-:W-:Y:S05]  /*109b0*/  BSYNC B1 ;  /* 0x0000000000017941 */ /* 0x000fea0003800000 */
.L_x_432:
[----:B0----5:R-:W-:Y:S01]  /*109c0*/  FMUL R4, R153, R16 ;  /* 0x0000001099047220 */ /* 0x021fe20000400000 */
[----:B------:R-:W-:Y:S01]  /*109d0*/  ISETP.GT.AND P3, PT, R0, 0x90, P1 ;  /* 0x000000900000780c */ /* 0x000fe20000f64270 */
[----:B------:R-:W-:Y:S02]  /*109e0*/  BSSY B1, `(.L_x_434) ;  /* 0x0000005000017945 */ /* 0x000fe40003800000 */
[----:B------:R-:W-:-:S05]  /*109f0*/  FFMA R97, R97, R2, R4 ;  /* 0x0000000261617223 */ /* 0x000fca0000000004 */
[----:B------:R0:W-:Y:S05]  /*10a00*/  @P2 STG.E desc[UR36][R8.64+0x244], R97 ;  /* 0x0002446108002986 */ /* 0x0001ea000c101924 */
[----:B------:R-:W-:Y:S05]  /*10a10*/  @!P3 BRA `(.L_x_435) ;  /* 0x000000000004b947 */ /* 0x000fea0003800000 */
[----:B------:R0:W5:Y:S02]  /*10a20*/  LDG.E.LTC128B R153, desc[UR36][R12.64+0x240] ;  /* 0x000240240c997981 */ /* 0x000164000c1e1920 */
.L_x_435:
[----:B------:R-:W-:Y:S05]  /*10a30*/  BSYNC B1 ;  /* 0x0000000000017941 */ /* 0x000fea0003800000 */
.L_x_434:
        /* <DEDUP_REMOVED lines=9> */
.L_x_437:
[----:B------:R-:W-:Y:S05]  /*10ad0*/  BSYNC B1 ;  /* 0x0000000000017941 */ /* 0x000fea0003800000 */
.L_x_436:
        /* <DEDUP_REMOVED lines=9> */
.L_x_439:
[----:B------:R-:W-:Y:S05]  /*10b70*/  BSYNC B1 ;  /* 0x0000000000017941 */ /* 0x000fea0003800000 */
.L_x_438:
[----:B-----5:R-:W-:Y:S01]  /*10b80*/  FMUL R3, R153, R16 ;  /* 0x0000001099037220 */ /* 0x020fe20000400000 */
[----:B------:R-:W-:Y:S01]  /*10b90*/  ISETP.GT.AND P2, PT, R0, 0x99, P0 ;  /* 0x000000990000780c */ /* 0x000fe20000744270 */
[----:B------:R-:W-:Y:S02]  /*10ba0*/  BSSY B1, `(.L_x_440) ;  /* 0x0000005000017945 */ /* 0x000fe40003800000 */
[----:B------:R-:W-:-:S05]  /*10bb0*/  FFMA R3, R100, R2, R3 ;  /* 0x0000000264037223 */ /* 0x000fca0000000003 */
[----:B------:R0:W-:Y:S05]  /*10bc0*/  @P3 STG.E desc[UR36][R8.64+0x260], R3 ;  /* 0x0002600308003986 */ /* 0x0001ea000c101924 */
[----:B------:R-:W-:Y:S05]  /*10bd0*/  @!P2 BRA `(.L_x_441) ;  /* 0x000000000004a947 */ /* 0x000fea0003800000 */
[----:B------:R0:W5:Y:S02]  /*10be0*/  LDG.E.LTC128B R153, desc[UR36][R6.64+0x264] ;  /* 0x0002642406997981 */ /* 0x000164000c1e1920 */
.L_x_441:
[----:B------:R-:W-:Y:S05]  /*10bf0*/  BSYNC B1 ;  /* 0x0000000000017941 */ /* 0x000fea0003800000 */
.L_x_440:
[----:B0----5:R-:W-:Y:S01]  /*10c00*/  FMUL R4, R153, R16 ;  /* 0x0000001099047220 */ /* 0x021fe20000400000 */
[----:B------:R-:W-:Y:S01]  /*10c10*/  ISETP.GT.AND P3, PT, R0, 0x98, P1 ;  /* 0x000000980000780c */ /* 0x000fe20000f64270 */
[----:B------:R-:W-:Y:S02]  /*10c20*/  BSSY B1, `(.L_x_442) ;  /* 0x0000005000017945 */ /* 0x000fe40003800000 */
[----:B------:R-:W-:-:S05]  /*10c30*/  FFMA R101, R101, R2, R4 ;  /* 0x0000000265657223 */ /* 0x000fca0000000004 */
[----:B------:R0:W-:Y:S05]  /*10c40*/  @P2 STG.E desc[UR36][R8.64+0x264], R101 ;  /* 0x0002646508002986 */ /* 0x0001ea000c101924 */
[----:B------:R-:W-:Y:S05]  /*10c50*/  @!P3 BRA `(.L_x_443) ;  /* 0x000000000004b947 */ /* 0x000fea0003800000 */
[----:B------:R0:W5:Y:S02]  /*10c60*/  LDG.E.LTC128B R153, desc[UR36][R12.64+0x260] ;  /* 0x000260240c997981 */ /* 0x000164000c1e1920 */
.L_x_443:
[----:B------:R-:W-:Y:S05]  /*10c70*/  BSYNC B1 ;  /* 0x0000000000017941 */ /* 0x000fea0003800000 */
.L_x_442:
        /* <DEDUP_REMOVED lines=9> */
.L_x_445:
[----:B------:R-:W-:Y:S05]  /*10d10*/  BSYNC B1 ;  /* 0x0000000000017941 */ /* 0x000fea0003800000 */
.L_x_444:
        /* <DEDUP_REMOVED lines=9> */
.L_x_447:
[----:B------:R-:W-:Y:S05]  /*10db0*/  BSYNC B1 ;  /* 0x0000000000017941 */ /* 0x000fea0003800000 */
.L_x_446:
[----:B-----5:R-:W-:Y:S01]  /*10dc0*/  FMUL R3, R153, R16 ;  /* 0x0000001099037220 */ /* 0x020fe20000400000 */
[----:B------:R-:W-:Y:S01]  /*10dd0*/  ISETP.GT.AND P2, PT, R0, 0xa1, P0 ;  /* 0x000000a10000780c */ /* 0x000fe20000744270 */
[----:B------:R-:W-:Y:S02]  /*10de0*/  BSSY B1, `(.L_x_448) ;  /* 0x0000005000017945 */ /* 0x000fe40003800000 */
[----:B------:R-:W-:-:S05]  /*10df0*/  FFMA R3, R104, R2, R3 ;  /* 0x0000000268037223 */ /* 0x000fca0000000003 */
[----:B------:R0:W-:Y:S05]  /*10e00*/  @P3 STG.E desc[UR36][R8.64+0x280], R3 ;  /* 0x0002800308003986 */ /* 0x0001ea000c101924 */
[----:B------:R-:W-:Y:S05]  /*10e10*/  @!P2 BRA `(.L_x_449) ;  /* 0x000000000004a947 */ /* 0x000fea0003800000 */
[----:B------:R0:W5:Y:S02]  /*10e20*/  LDG.E.LTC128B R153, desc[UR36][R6.64+0x284] ;  /* 0x0002842406997981 */ /* 0x000164000c1e1920 */
.L_x_449:
[----:B------:R-:W-:Y:S05]  /*10e30*/  BSYNC B1 ;  /* 0x0000000000017941 */ /* 0x000fea0003800000 */
.L_x_448:
[----:B0----5:R-:W-:Y:S01]  /*10e40*/  FMUL R4, R153, R16 ;  /* 0x0000001099047220 */ /* 0x021fe20000400000 */
[----:B------:R-:W-:Y:S01]  /*10e50*/  ISETP.GT.AND P3, PT, R0, 0xa0, P1 ;  /* 0x000000a00000780c */ /* 0x000fe20000f64270 */
[----:B------:R-:W-:Y:S02]  /*10e60*/  BSSY B1, `(.L_x_450) ;  /* 0x0000005000017945 */ /* 0x000fe40003800000 */
[----:B------:R-:W-:-:S05]  /*10e70*/  FFMA R105, R105, R2, R4 ;  /* 0x0000000269697223 */ /* 0x000fca0000000004 */
[----:B------:R0:W-:Y:S05]  /*10e80*/  @P2 STG.E desc[UR36][R8.64+0x284], R105 ;  /* 0x0002846908002986 */ /* 0x0001ea000c101924 */
[----:B------:R-:W-:Y:S05]  /*10e90*/  @!P3 BRA `(.L_x_451) ;  /* 0x000000000004b947 */ /* 0x000fea0003800000 */
[----:B------:R0:W5:Y:S02]  /*10ea0*/  LDG.E.LTC128B R153, desc[UR36][R12.64+0x280] ;  /* 0x000280240c997981 */ /* 0x000164000c1e1920 */
.L_x_451:
[----:B------:R-:W-:Y:S05]  /*10eb0*/  BSYNC B1 ;  /* 0x0000000000017941 */ /* 0x000fea0003800000 */
.L_x_450:
        /* <DEDUP_REMOVED lines=9> */
.L_x_453:
[----:B------:R-:W-:Y:S05]  /*10f50*/  BSYNC B1 ;  /* 0x0000000000017941 */ /* 0x000fea0003800000 */
.L_x_452:
        /* <DEDUP_REMOVED lines=9> */
.L_x_455:
[----:B------:R-:W-:Y:S05]  /*10ff0*/  BSYNC B1 ;  /* 0x0000000000017941 */ /* 0x000fea0003800000 */
.L_x_454:
[----:B-----5:R-:W-:Y:S01]  /*11000*/  FMUL R3, R153, R16 ;  /* 0x0000001099037220 */ /* 0x020fe20000400000 */
[----:B------:R-:W-:Y:S01]  /*11010*/  ISETP.GT.AND P2, PT, R0, 0xa9, P0 ;  /* 0x000000a90000780c */ /* 0x000fe20000744270 */
[----:B------:R-:W-:Y:S02]  /*11020*/  BSSY B1, `(.L_x_456) ;  /* 0x0000005000017945 */ /* 0x000fe40003800000 */
[----:B------:R-:W-:-:S05]  /*11030*/  FFMA R3, R108, R2, R3 ;  /* 0x000000026c037223 */ /* 0x000fca0000000003 */
[----:B------:R0:W-:Y:S05]  /*11040*/  @P3 STG.E desc[UR36][R8.64+0x2a0], R3 ;  /* 0x0002a00308003986 */ /* 0x0001ea000c101924 */
[----:B------:R-:W-:Y:S05]  /*11050*/  @!P2 BRA `(.L_x_457) ;  /* 0x000000000004a947 */ /* 0x000fea0003800000 */
[----:B------:R0:W5:Y:S02]  /*11060*/  LDG.E.LTC128B R153, desc[UR36][R6.64+0x2a4] ;  /* 0x0002a42406997981 */ /* 0x000164000c1e1920 */
.L_x_457:
[----:B------:R-:W-:Y:S05]  /*11070*/  BSYNC B1 ;  /* 0x0000000000017941 */ /* 0x000fea0003800000 */
.L_x_456:
[----:B0----5:R-:W-:Y:S01]  /*11080*/  FMUL R4, R153, R16 ;  /* 0x0000001099047220 */ /* 0x021fe20000400000 */
[----:B------:R-:W-:Y:S01]  /*11090*/  ISETP.GT.AND P3, PT, R0, 0xa8, P1 ;  /* 0x000000a80000780c */ /* 0x000fe20000f64270 */
[----:B------:R-:W-:Y:S02]  /*110a0*/  BSSY B1, `(.L_x_458) ;  /* 0x0000005000017945 */ /* 0x000fe40003800000 */
[----:B------:R-:W-:-:S05]  /*110b0*/  FFMA R109, R109, R2, R4 ;  /* 0x000000026d6d7223 */ /* 0x000fca0000000004 */
[----:B------:R0:W-:Y:S05]  /*110c0*/  @P2 STG.E desc[UR36][R8.64+0x2a4], R109 ;  /* 0x0002a46d08002986 */ /* 0x0001ea000c101924 */
[----:B------:R-:W-:Y:S05]  /*110d0*/  @!P3 BRA `(.L_x_459) ;  /* 0x000000000004b947 */ /* 0x000fea0003800000 */
[----:B------:R0:W5:Y:S02]  /*110e0*/  LDG.E.LTC128B R153, desc[UR36][R12.64+0x2a0] ;  /* 0x0002a0240c997981 */ /* 0x000164000c1e1920 */
.L_x_459:
[----:B------:R-:W-:Y:S05]  /*110f0*/  BSYNC B1 ;  /* 0x0000000000017941 */ /* 0x000fea0003800000 */
.L_x_458:
        /* <DEDUP_REMOVED lines=9> */
.L_x_461:
[----:B------:R-:W-:Y:S05]  /*11190*/  BSYNC B1 ;  /* 0x0000000000017941 */ /* 0x000fea0003800000 */
.L_x_460:
        /* <DEDUP_REMOVED lines=9> */
.L_x_463:
[----:B------:R-:W-:Y:S05]  /*11230*/  BSYNC B1 ;  /* 0x0000000000017941 */ /* 0x000fea0003800000 */
.L_x_462:
[----:B-----5:R-:W-:Y:S01]  /*11240*/  FMUL R3, R153, R16 ;  /* 0x0000001099037220 */ /* 0x020fe20000400000 */
[----:B------:R-:W-:Y:S01]  /*11250*/  ISETP.GT.AND P2, PT, R0, 0xb1, P0 ;  /* 0x000000b10000780c */ /* 0x000fe20000744270 */
[----:B------:R-:W-:Y:S02]  /*11260*/  BSSY B1, `(.L_x_464) ;  /* 0x0000005000017945 */ /* 0x000fe40003800000 */
[----:B------:R-:W-:-:S05]  /*11270*/  FFMA R3, R112, R2, R3 ;  /* 0x0000000270037223 */ /* 0x000fca0000000003 */
[----:B------:R0:W-:Y:S05]  /*11280*/  @P3 STG.E desc[UR36][R8.64+0x2c0], R3 ;  /* 0x0002c00308003986 */ /* 0x0001ea000c101924 */
[----:B------:R-:W-:Y:S05]  /*11290*/  @!P2 BRA `(.L_x_465) ;  /* 0x000000000004a947 */ /* 0x000fea0003800000 */
[----:B------:R0:W5:Y:S02]  /*112a0*/  LDG.E.LTC128B R153, desc[UR36][R6.64+0x2c4] ;  /* 0x0002c42406997981 */ /* 0x000164000c1e1920 */
.L_x_465:
[----:B------:R-:W-:Y:S05]  /*112b0*/  BSYNC B1 ;  /* 0x0000000000017941 */ /* 0x000fea0003800000 */
.L_x_464:
[----:B0----5:R-:W-:Y:S01]  /*112c0*/  FMUL R4, R153, R16 ;  /* 0x0000001099047220 */ /* 0x021fe20000400000 */
[----:B------:R-:W-:Y:S01]  /*112d0*/  ISETP.GT.AND P3, PT, R0, 0xb0, P1 ;  /* 0x000000b00000780c */ /* 0x000fe20000f64270 */
[----:B------:R-:W-:Y:S02]  /*112e0*/  BSSY B1, `(.L_x_466) ;  /* 0x0000005000017945 */ /* 0x000fe40003800000 */
[----:B------:R-:W-:-:S05]  /*112f0*/  FFMA R113, R113, R2, R4 ;  /* 0x0000000271717223 */ /* 0x000fca0000000004 */
[----:B------:R0:W-:Y:S05]  /*11300*/  @P2 STG.E desc[UR36][R8.64+0x2c4], R113 ;  /* 0x0002c47108002986 */ /* 0x0001ea000c101924 */
[----:B------:R-:W-:Y:S05]  /*11310*/  @!P3 BRA `(.L_x_467) ;  /* 0x000000000004b947 */ /* 0x000fea0003800000 */
[----:B------:R0:W5:Y:S02]  /*11320*/  LDG.E.LTC128B R153, desc[UR36][R12.64+0x2c0] ;  /* 0x0002c0240c997981 */ /* 0x000164000c1e1920 */
.L_x_467:
[----:B------:R-:W-:Y:S05]  /*11330*/  BSYNC B1 ;  /* 0x0000000000017941 */ /* 0x000fea0003800000 */
.L_x_466:
        /* <DEDUP_REMOVED lines=9> */
.L_x_469:
[----:B------:R-:W-:Y:S05]  /*113d0*/  BSYNC B1 ;  /* 0x0000000000017941 */ /* 0x000fea0003800000 */
.L_x_468:
        /* <DEDUP_REMOVED lines=9> */
.L_x_471:
[----:B------:R-:W-:Y:S05]  /*11470*/  BSYNC B1 ;  /* 0x0000000000017941 */ /* 0x000fea0003800000 */
.L_x_470:
[----:B-----5:R-:W-:Y:S01]  /*11480*/  FMUL R3, R153, R16 ;  /* 0x0000001099037220 */ /* 0x020fe20000400000 */
[----:B------:R-:W-:Y:S01]  /*11490*/  ISETP.GT.AND P2, PT, R0, 0xb9, P0 ;  /* 0x000000b90000780c */ /* 0x000fe20000744270 */
[----:B------:R-:W-:Y:S02]  /*114a0*/  BSSY B1, `(.L_x_472) ;  /* 0x0000005000017945 */ /* 0x000fe40003800000 */
[----:B------:R-:W-:-:S05]  /*114b0*/  FFMA R3, R116, R2, R3 ;  /* 0x0000000274037223 */ /* 0x000fca0000000003 */
[----:B------:R0:W-:Y:S05]  /*114c0*/  @P3 STG.E desc[UR36][R8.64+0x2e0], R3 ;  /* 0x0002e00308003986 */ /* 0x0001ea000c101924 */
[----:B------:R-:W-:Y:S05]  /*114d0*/  @!P2 BRA `(.L_x_473) ;  /* 0x000000000004a947 */ /* 0x000fea0003800000 */
[----:B------:R0:W5:Y:S02]  /*114e0*/  LDG.E.LTC128B R153, desc[UR36][R6.64+0x2e4] ;  /* 0x0002e42406997981 */ /* 0x000164000c1e1920 */
.L_x_473:
[----:B------:R-:W-:Y:S05]  /*114f0*/  BSYNC B1 ;  /* 0x0000000000017941 */ /* 0x000fea0003800000 */
.L_x_472:
[----:B0----5:R-:W-:Y:S01]  /*11500*/  FMUL R4, R153, R16 ;  /* 0x0000001099047220 */ /* 0x021fe20000400000 */
[----:B------:R-:W-:Y:S01]  /*11510*/  ISETP.GT.AND P3, PT, R0, 0xb8, P1 ;  /* 0x000000b80000780c */ /* 0x000fe20000f64270 */
[----:B------:R-:W-:Y:S02]  /*11520*/  BSSY B1, `(.L_x_474) ;  /* 0x0000005000017945 */ /* 0x000fe40003800000 */
[----:B------:R-:W-:-:S05]  /*11530*/  FFMA R117, R117, R2, R4 ;  /* 0x0000000275757223 */ /* 0x000fca0000000004 */
[----:B------:R0:W-:Y:S05]  /*11540*/  @P2 STG.E desc[UR36][R8.64+0x2e4], R117 ;  /* 0x0002e47508002986 */ /* 0x0001ea000c101924 */
[----:B------:R-:W-:Y:S05]  /*11550*/  @!P3 BRA `(.L_x_475) ;  /* 0x000000000004b947 */ /* 0x000fea0003800000 */
[----:B------:R0:W5:Y:S02]  /*11560*/  LDG.E.LTC128B R153, desc[UR36][R12.64+0x2e0] ;  /* 0x0002e0240c997981 */ /* 0x000164000c1e1920 */
.L_x_475:
[----:B------:R-:W-:Y:S05]  /*11570*/  BSYNC B1 ;  /* 0x0000000000017941 */ /* 0x000fea0003800000 */
.L_x_474:
        /* <DEDUP_REMOVED lines=9> */
.L_x_477:
[----:B------:R-:W-:Y:S05]  /*11610*/  BSYNC B1 ;  /* 0x0000000000017941 */ /* 0x000fea0003800000 */
.L_x_476:
        /* <DEDUP_REMOVED lines=9> */
.L_x_479:
[----:B------:R-:W-:Y:S05]  /*116b0*/  BSYNC B1 ;  /* 0x0000000000017941 */ /* 0x000fea0003800000 */
.L_x_478:
[----:B-----5:R-:W-:Y:S01]  /*116c0*/  FMUL R3, R153, R16 ;  /* 0x0000001099037220 */ /* 0x020fe20000400000 */
[----:B------:R-:W-:Y:S01]  /*116d0*/  ISETP.GT.AND P2, PT, R0, 0xc1, P0 ;  /* 0x000000c10000780c */ /* 0x000fe20000744270 */
[----:B------:R-:W-:Y:S02]  /*116e0*/  BSSY B1, `(.L_x_480) ;  /* 0x0000005000017945 */ /* 0x000fe40003800000 */
[----:B------:R-:W-:-:S05]  /*116f0*/  FFMA R3, R120, R2, R3 ;  /* 0x0000000278037223 */ /* 0x000fca0000000003 */
[----:B------:R0:W-:Y:S05]  /*11700*/  @P3 STG.E desc[UR36][R8.64+0x300], R3 ;  /* 0x0003000308003986 */ /* 0x0001ea000c101924 */
[----:B------:R-:W-:Y:S05]  /*11710*/  @!P2 BRA `(.L_x_481) ;  /* 0x000000000004a947 */ /* 0x000fea0003800000 */
[----:B------:R0:W5:Y:S02]  /*11720*/  LDG.E.LTC128B R153, desc[UR36][R6.64+0x304] ;  /* 0x0003042406997981 */ /* 0x000164000c1e1920 */
.L_x_481:
[----:B------:R-:W-:Y:S05]  /*11730*/  BSYNC B1 ;  /* 0x0000000000017941 */ /* 0x000fea0003800000 */
.L_x_480:
[----:B0----5:R-:W-:Y:S01]  /*11740*/  FMUL R4, R153, R16 ;  /* 0x0000001099047220 */ /* 0x021fe20000400000 */
[----:B------:R-:W-:Y:S01]  /*11750*/  ISETP.GT.AND P3, PT, R0, 0xc0, P1 ;  /* 0x000000c00000780c */ /* 0x000fe20000f64270 */
[----:B------:R-:W-:Y:S02]  /*11760*/  BSSY B1, `(.L_x_482) ;  /* 0x0000005000017945 */ /* 0x000fe40003800000 */
[----:B------:R-:W-:-:S05]  /*11770*/  FFMA R121, R121, R2, R4 ;  /* 0x0000000279797223 */ /* 0x000fca0000000004 */
[----:B------:R0:W-:Y:S05]  /*11780*/  @P2 STG.E desc[UR36][R8.64+0x304], R121 ;  /* 0x0003047908002986 */ /* 0x0001ea000c101924 */
[----:B------:R-:W-:Y:S05]  /*11790*/  @!P3 BRA `(.L_x_483) ;  /* 0x000000000004b947 */ /* 0x000fea0003800000 */
[----:B------:R0:W5:Y:S02]  /*117a0*/  LDG.E.LTC128B R153, desc[UR36][R12.64+0x300] ;  /* 0x000300240c997981 */ /* 0x000164000c1e1920 */
.L_x_483:
[----:B------:R-:W-:Y:S05]  /*117b0*/  BSYNC B1 ;  /* 0x0000000000017941 */ /* 0x000fea0003800000 */
.L_x_482:
        /* <DEDUP_REMOVED lines=9> */
.L_x_485:
[----:B------:R-:W-:Y:S05]  /*11850*/  BSYNC B1 ;  /* 0x0000000000017941 */ /* 0x000fea0003800000 */
.L_x_484:
        /* <DEDUP_REMOVED lines=9> */
.L_x_487:
[----:B------:R-:W-:Y:S05]  /*118f0*/  BSYNC B1 ;  /* 0x0000000000017941 */ /* 0x000fea0003800000 */
.L_x_486:
[----:B-----5:R-:W-:Y:S01]  /*11900*/  FMUL R3, R153, R16 ;  /* 0x0000001099037220 */ /* 0x020fe20000400000 */
[----:B------:R-:W-:Y:S01]  /*11910*/  ISETP.GT.AND P2, PT, R0, 0xc9, P0 ;  /* 0x000000c90000780c */ /* 0x000fe20000744270 */
[----:B------:R-:W-:Y:S02]  /*11920*/  BSSY B1, `(.L_x_488) ;  /* 0x0000005000017945 */ /* 0x000fe40003800000 */
[----:B------:R-:W-:-:S05]  /*11930*/  FFMA R3, R124, R2, R3 ;  /* 0x000000027c037223 */ /* 0x000fca0000000003 */
[----:B------:R0:W-:Y:S05]  /*11940*/  @P3 STG.E desc[UR36][R8.64+0x320], R3 ;  /* 0x0003200308003986 */ /* 0x0001ea000c101924 */
[----:B------:R-:W-:Y:S05]  /*11950*/  @!P2 BRA `(.L_x_489) ;  /* 0x000000000004a947 */ /* 0x000fea0003800000 */
[----:B------:R0:W5:Y:S02]  /*11960*/  LDG.E.LTC128B R153, desc[UR36][R6.64+0x324] ;  /* 0x0003242406997981 */ /* 0x000164000c1e1920 */
.L_x_489:
[----:B------:R-:W-:Y:S05]  /*11970*/  BSYNC B1 ;  /* 0x0000000000017941 */ /* 0x000fea0003800000 */
.L_x_488:
[----:B0----5:R-:W-:Y:S01]  /*11980*/  FMUL R4, R153, R16 ;  /* 0x0000001099047220 */ /* 0x021fe20000400000 */
[----:B------:R-:W-:Y:S01]  /*11990*/  ISETP.GT.AND P3, PT, R0, 0xc8, P1 ;  /* 0x000000c80000780c */ /* 0x000fe20000f64270 */
[----:B------:R-:W-:Y:S02]  /*119a0*/  BSSY B1, `(.L_x_490) ;  /* 0x0000005000017945 */ /* 0x000fe40003800000 */
[----:B------:R-:W-:-:S05]  /*119b0*/  FFMA R125, R125, R2, R4 ;  /* 0x000000027d7d7223 */ /* 0x000fca0000000004 */
[----:B------:R0:W-:Y:S05]  /*119c0*/  @P2 STG.E desc[UR36][R8.64+0x324], R125 ;  /* 0x0003247d08002986 */ /* 0x0001ea000c101924 */
[----:B------:R-:W-:Y:S05]  /*119d0*/  @!P3 BRA `(.L_x_491) ;  /* 0x000000000004b947 */ /* 0x000fea0003800000 */
[----:B------:R0:W5:Y:S02]  /*119e0*/  LDG.E.LTC128B R153, desc[UR36][R12.64+0x320] ;  /* 0x000320240c997981 */ /* 0x000164000c1e1920 */
.L_x_491:
[----:B------:R-:W-:Y:S05]  /*119f0*/  BSYNC B1 ;  /* 0x0000000000017941 */ /* 0x000fea0003800000 */
.L_x_490:
        /* <DEDUP_REMOVED lines=9> */
.L_x_493:
[----:B------:R-:W-:Y:S05]  /*11a90*/  BSYNC B1 ;  /* 0x0000000000017941 */ /* 0x000fea0003800000 */
.L_x_492:
        /* <DEDUP_REMOVED lines=9> */
.L_x_495:
[----:B------:R-:W-:Y:S05]  /*11b30*/  BSYNC B1 ;  /* 0x0000000000017941 */ /* 0x000fea0003800000 */
.L_x_494:
[----:B-----5:R-:W-:Y:S01]  /*11b40*/  FMUL R3, R153, R16 ;  /* 0x0000001099037220 */ /* 0x020fe20000400000 */
[----:B------:R-:W-:Y:S01]  /*11b50*/  ISETP.GT.AND P2, PT, R0, 0xd1, P0 ;  /* 0x000000d10000780c */ /* 0x000fe20000744270 */
[----:B------:R-:W-:Y:S02]  /*11b60*/  BSSY B1, `(.L_x_496) ;  /* 0x0000005000017945 */ /* 0x000fe40003800000 */
[----:B------:R-:W-:-:S05]  /*11b70*/  FFMA R3, R128, R2, R3 ;  /* 0x0000000280037223 */ /* 0x000fca0000000003 */
[----:B------:R0:W-:Y:S05]  /*11b80*/  @P3 STG.E desc[UR36][R8.64+0x340], R3 ;  /* 0x0003400308003986 */ /* 0x0001ea000c101924 */
[----:B------:R-:W-:Y:S05]  /*11b90*/  @!P2 BRA `(.L_x_497) ;  /* 0x000000000004a947 */ /* 0x000fea0003800000 */
[----:B------:R0:W5:Y:S02]  /*11ba0*/  LDG.E.LTC128B R153, desc[UR36][R6.64+0x344] ;  /* 0x0003442406997981 */ /* 0x000164000c1e1920 */
.L_x_497:
[----:B------:R-:W-:Y:S05]  /*11bb0*/  BSYNC B1 ;  /* 0x0000000000017941 */ /* 0x000fea0003800000 */
.L_x_496:
[----:B0----5:R-:W-:Y:S01]  /*11bc0*/  FMUL R4, R153, R16 ;  /* 0x0000001099047220 */ /* 0x021fe20000400000 */
[----:B------:R-:W-:Y:S01]  /*11bd0*/  ISETP.GT.AND P3, PT, R0, 0xd0, P1 ;  /* 0x000000d00000780c */ /* 0x000fe20000f64270 */
[----:B------:R-:W-:Y:S02]  /*11be0*/  BSSY B1, `(.L_x_498) ;  /* 0x0000005000017945 */ /* 0x000fe40003800000 */
[----:B------:R-:W-:-:S05]  /*11bf0*/  FFMA R129, R129, R2, R4 ;  /* 0x0000000281817223 */ /* 0x000fca0000000004 */
[----:B------:R0:W-:Y:S05]  /*11c00*/  @P2 STG.E desc[UR36][R8.64+0x344], R129 ;  /* 0x0003448108002986 */ /* 0x0001ea000c101924 */
[----:B------:R-:W-:Y:S05]  /*11c10*/  @!P3 BRA `(.L_x_499) ;  /* 0x000000000004b947 */ /* 0x000fea0003800000 */
[----:B------:R0:W5:Y:S02]  /*11c20*/  LDG.E.LTC128B R153, desc[UR36][R12.64+0x340] ;  /* 0x000340240c997981 */ /* 0x000164000c1e1920 */
.L_x_499:
[----:B------:R-:W-:Y:S05]  /*11c30*/  BSYNC B1 ;  /* 0x0000000000017941 */ /* 0x000fea0003800000 */
.L_x_498:
        /* <DEDUP_REMOVED lines=9> */
.L_x_501:
[----:B------:R-:W-:Y:S05]  /*11cd0*/  BSYNC B1 ;  /* 0x0000000000017941 */ /* 0x000fea0003800000 */
.L_x_500:
        /* <DEDUP_REMOVED lines=9> */
.L_x_503:
[----:B------:R-:W-:Y:S05]  /*11d70*/  BSYNC B1 ;  /* 0x0000000000017941 */ /* 0x000fea0003800000 */
.L_x_502:
[----:B-----5:R-:W-:Y:S01]  /*11d80*/  FMUL R3, R153, R16 ;  /* 0x0000001099037220 */ /* 0x020fe20000400000 */
[----:B------:R-:W-:Y:S01]  /*11d90*/  ISETP.GT.AND P2, PT, R0, 0xd9, P0 ;  /* 0x000000d90000780c */ /* 0x000fe20000744270 */
[----:B------:R-:W-:Y:S02]  /*11da0*/  BSSY B1, `(.L_x_504) ;  /* 0x0000005000017945 */ /* 0x000fe40003800000 */
[----:B------:R-:W-:-:S05]  /*11db0*/  FFMA R3, R132, R2, R3 ;  /* 0x0000000284037223 */ /* 0x000fca0000000003 */
[----:B------:R0:W-:Y:S05]  /*11dc0*/  @P3 STG.E desc[UR36][R8.64+0x360], R3 ;  /* 0x0003600308003986 */ /* 0x0001ea000c101924 */
[----:B------:R-:W-:Y:S05]  /*11dd0*/  @!P2 BRA `(.L_x_505) ;  /* 0x000000000004a947 */ /* 0x000fea0003800000 */
[----:B------:R0:W5:Y:S02]  /*11de0*/  LDG.E.LTC128B R153, desc[UR36][R6.64+0x364] ;  /* 0x0003642406997981 */ /* 0x000164000c1e1920 */
.L_x_505:
[----:B------:R-:W-:Y:S05]  /*11df0*/  BSYNC B1 ;  /* 0x0000000000017941 */ /* 0x000fea0003800000 */
.L_x_504:
[----:B0----5:R-:W-:Y:S01]  /*11e00*/  FMUL R4, R153, R16 ;  /* 0x0000001099047220 */ /* 0x021fe20000400000 */
[----:B------:R-:W-:Y:S01]  /*11e10*/  ISETP.GT.AND P3, PT, R0, 0xd8, P1 ;  /* 0x000000d80000780c */ /* 0x000fe20000f64270 */
[----:B------:R-:W-:Y:S02]  /*11e20*/  BSSY B1, `(.L_x_506) ;  /* 0x0000005000017945 */ /* 0x000fe40003800000 */
[----:B------:R-:W-:-:S05]  /*11e30*/  FFMA R133, R133, R2, R4 ;  /* 0x0000000285857223 */ /* 0x000fca0000000004 */
[----:B------:R0:W-:Y:S05]  /*11e40*/  @P2 STG.E desc[UR36][R8.64+0x364], R133 ;  /* 0x0003648508002986 */ /* 0x0001ea000c101924 */
[----:B------:R-:W-:Y:S05]  /*11e50*/  @!P3 BRA `(.L_x_507) ;  /* 0x000000000004b947 */ /* 0x000fea0003800000 */
[----:B------:R0:W5:Y:S02]  /*11e60*/  LDG.E.LTC128B R153, desc[UR36][R12.64+0x360] ;  /* 0x000360240c997981 */ /* 0x000164000c1e1920 */
.L_x_507:
[----:B------:R-:W-:Y:S05]  /*11e70*/  BSYNC B1 ;  /* 0x0000000000017941 */ /* 0x000fea0003800000 */
.L_x_506:
        /* <DEDUP_REMOVED lines=9> */
.L_x_509:
[----:B------:R-:W-:Y:S05]  /*11f10*/  BSYNC B1 ;  /* 0x0000000000017941 */ /* 0x000fea0003800000 */
.L_x_508:
        /* <DEDUP_REMOVED lines=9> */
.L_x_511:
[----:B------:R-:W-:Y:S05]  /*11fb0*/  BSYNC B1 ;  /* 0x0000000000017941 */ /* 0x000fea0003800000 */
.L_x_510:
[----:B-----5:R-:W-:Y:S01]  /*11fc0*/  FMUL R3, R153, R16 ;  /* 0x0000001099037220 */ /* 0x020fe20000400000 */
[----:B------:R-:W-:Y:S01]  /*11fd0*/  ISETP.GT.AND P2, PT, R0, 0xe1, P0 ;  /* 0x000000e10000780c */ /* 0x000fe20000744270 */
[----:B------:R-:W-:Y:S02]  /*11fe0*/  BSSY B1, `(.L_x_512) ;  /* 0x0000005000017945 */ /* 0x000fe40003800000 */
[----:B------:R-:W-:-:S05]  /*11ff0*/  FFMA R3, R136, R2, R3 ;  /* 0x0000000288037223 */ /* 0x000fca0000000003 */
[----:B------:R0:W-:Y:S05]  /*12000*/  @P3 STG.E desc[UR36][R8.64+0x380], R3 ;  /* 0x0003800308003986 */ /* 0x0001ea000c101924 */
[----:B------:R-:W-:Y:S05]  /*12010*/  @!P2 BRA `(.L_x_513) ;  /* 0x000000000004a947 */ /* 0x000fea0003800000 */
[----:B------:R0:W5:Y:S02]  /*12020*/  LDG.E.LTC128B R153, desc[UR36][R6.64+0x384] ;  /* 0x0003842406997981 */ /* 0x000164000c1e1920 */
.L_x_513:
[----:B------:R-:W-:Y:S05]  /*12030*/  BSYNC B1 ;  /* 0x0000000000017941 */ /* 0x000fea0003800000 */
.L_x_512:
[----:B0----5:R-:W-:Y:S01]  /*12040*/  FMUL R4, R153, R16 ;  /* 0x0000001099047220 */ /* 0x021fe20000400000 */
[----:B------:R-:W-:Y:S01]  /*12050*/  ISETP.GT.AND P3, PT, R0, 0xe0, P1 ;  /* 0x000000e00000780c */ /* 0x000fe20000f64270 */
[----:B------:R-:W-:Y:S02]  /*12060*/  BSSY B1, `(.L_x_514) ;  /* 0x0000005000017945 */ /* 0x000fe40003800000 */
[----:B------:R-:W-:-:S05]  /*12070*/  FFMA R137, R137, R2, R4 ;  /* 0x0000000289897223 */ /* 0x000fca0000000004 */
[----:B------:R0:W-:Y:S05]  /*12080*/  @P2 STG.E desc[UR36][R8.64+0x384], R137 ;  /* 0x0003848908002986 */ /* 0x0001ea000c101924 */
[----:B------:R-:W-:Y:S05]  /*12090*/  @!P3 BRA `(.L_x_515) ;  /* 0x000000000004b947 */ /* 0x000fea0003800000 */
[----:B------:R0:W5:Y:S02]  /*120a0*/  LDG.E.LTC128B R153, desc[UR36][R12.64+0x380] ;  /* 0x000380240c997981 */ /* 0x000164000c1e1920 */
.L_x_515:
[----:B------:R-:W-:Y:S05]  /*120b0*/  BSYNC B1 ;  /* 0x0000000000017941 */ /* 0x000fea0003800000 */
.L_x_514:
        /* <DEDUP_REMOVED lines=9> */
.L_x_517:
[----:B------:R-:W-:Y:S05]  /*12150*/  BSYNC B1 ;  /* 0x0000000000017941 */ /* 0x000fea0003800000 */
.L_x_516:
        /* <DEDUP_REMOVED lines=9> */
.L_x_519:
[----:B------:R-:W-:Y:S05]  /*121f0*/  BSYNC B1 ;  /* 0x0000000000017941 */ /* 0x000fea0003800000 */
.L_x_518:
[----:B-----5:R-:W-:Y:S01]  /*12200*/  FMUL R3, R153, R16 ;  /* 0x0000001099037220 */ /* 0x020fe20000400000 */
[----:B------:R-:W-:Y:S01]  /*12210*/  ISETP.GT.AND P2, PT, R0, 0xe9, P0 ;  /* 0x000000e90000780c */ /* 0x000fe20000744270 */
[----:B------:R-:W-:Y:S02]  /*12220*/  BSSY B1, `(.L_x_520) ;  /* 0x0000005000017945 */ /* 0x000fe40003800000 */
[----:B------:R-:W-:-:S05]  /*12230*/  FFMA R3, R140, R2, R3 ;  /* 0x000000028c037223 */ /* 0x000fca0000000003 */
[----:B------:R0:W-:Y:S05]  /*12240*/  @P3 STG.E desc[UR36][R8.64+0x3a0], R3 ;  /* 0x0003a00308003986 */ /* 0x0001ea000c101924 */
[----:B------:R-:W-:Y:S05]  /*12250*/  @!P2 BRA `(.L_x_521) ;  /* 0x000000000004a947 */ /* 0x000fea0003800000 */
[----:B------:R0:W5:Y:S02]  /*12260*/  LDG.E.LTC128B R153, desc[UR36][R6.64+0x3a4] ;  /* 0x0003a42406997981 */ /* 0x000164000c1e1920 */
.L_x_521:
[----:B------:R-:W-:Y:S05]  /*12270*/  BSYNC B1 ;  /* 0x0000000000017941 */ /* 0x000fea0003800000 */
.L_x_520:
[----:B0----5:R-:W-:Y:S01]  /*12280*/  FMUL R4, R153, R16 ;  /* 0x0000001099047220 */ /* 0x021fe20000400000 */
[----:B------:R-:W-:Y:S01]  /*12290*/  ISETP.GT.AND P3, PT, R0, 0xe8, P1 ;  /* 0x000000e80000780c */ /* 0x000fe20000f64270 */
[----:B------:R-:W-:Y:S02]  /*122a0*/  BSSY B1, `(.L_x_522) ;  /* 0x0000005000017945 */ /* 0x000fe40003800000 */
[----:B------:R-:W-:-:S05]  /*122b0*/  FFMA R141, R141, R2, R4 ;  /* 0x000000028d8d7223 */ /* 0x000fca0000000004 */
[----:B------:R0:W-:Y:S05]  /*122c0*/  @P2 STG.E desc[UR36][R8.64+0x3a4], R141 ;  /* 0x0003a48d08002986 */ /* 0x0001ea000c101924 */
[----:B------:R-:W-:Y:S05]  /*122d0*/  @!P3 BRA `(.L_x_523) ;  /* 0x000000000004b947 */ /* 0x000fea0003800000 */
[----:B------:R0:W5:Y:S02]  /*122e0*/  LDG.E.LTC128B R153, desc[UR36][R12.64+0x3a0] ;  /* 0x0003a0240c997981 */ /* 0x000164000c1e1920 */
.L_x_523:
[----:B------:R-:W-:Y:S05]  /*122f0*/  BSYNC B1 ;  /* 0x0000000000017941 */ /* 0x000fea0003800000 */
.L_x_522:
        /* <DEDUP_REMOVED lines=9> */
.L_x_525:
[----:B------:R-:W-:Y:S05]  /*12390*/  BSYNC B1 ;  /* 0x0000000000017941 */ /* 0x000fea0003800000 */
.L_x_524:
        /* <DEDUP_REMOVED lines=9> */
.L_x_527:
[----:B------:R-:W-:Y:S05]  /*12430*/  BSYNC B1 ;  /* 0x0000000000017941 */ /* 0x000fea0003800000 */
.L_x_526:
[----:B-----5:R-:W-:Y:S01]  /*12440*/  FMUL R3, R153, R16 ;  /* 0x0000001099037220 */ /* 0x020fe20000400000 */
[----:B------:R-:W-:Y:S01]  /*12450*/  ISETP.GT.AND P2, PT, R0, 0xf1, P0 ;  /* 0x000000f10000780c */ /* 0x000fe20000744270 */
[----:B------:R-:W-:Y:S02]  /*12460*/  BSSY B1, `(.L_x_528) ;  /* 0x0000005000017945 */ /* 0x000fe40003800000 */
[----:B------:R-:W-:-:S05]  /*12470*/  FFMA R3, R144, R2, R3 ;  /* 0x0000000290037223 */ /* 0x000fca0000000003 */
[----:B------:R0:W-:Y:S05]  /*12480*/  @P3 STG.E desc[UR36][R8.64+0x3c0], R3 ;  /* 0x0003c00308003986 */ /* 0x0001ea000c101924 */
[----:B------:R-:W-:Y:S05]  /*12490*/  @!P2 BRA `(.L_x_529) ;  /* 0x000000000004a947 */ /* 0x000fea0003800000 */
[----:B------:R0:W5:Y:S02]  /*124a0*/  LDG.E.LTC128B R153, desc[UR36][R6.64+0x3c4] ;  /* 0x0003c42406997981 */ /* 0x000164000c1e1920 */
.L_x_529:
[----:B------:R-:W-:Y:S05]  /*124b0*/  BSYNC B1 ;  /* 0x0000000000017941 */ /* 0x000fea0003800000 */
.L_x_528:
[----:B0----5:R-:W-:Y:S01]  /*124c0*/  FMUL R4, R153, R16 ;  /* 0x0000001099047220 */ /* 0x021fe20000400000 */
[----:B------:R-:W-:Y:S01]  /*124d0*/  ISETP.GT.AND P3, PT, R0, 0xf0, P1 ;  /* 0x000000f00000780c */ /* 0x000fe20000f64270 */
[----:B------:R-:W-:Y:S02]  /*124e0*/  BSSY B1, `(.L_x_530) ;  /* 0x0000005000017945 */ /* 0x000fe40003800000 */
[----:B------:R-:W-:-:S05]  /*124f0*/  FFMA R145, R145, R2, R4 ;  /* 0x0000000291917223 */ /* 0x000fca0000000004 */
[----:B------:R0:W-:Y:S05]  /*12500*/  @P2 STG.E desc[UR36][R8.64+0x3c4], R145 ;  /* 0x0003c49108002986 */ /* 0x0001ea000c101924 */
[----:B------:R-:W-:Y:S05]  /*12510*/  @!P3 BRA `(.L_x_531) ;  /* 0x000000000004b947 */ /* 0x000fea0003800000 */
[----:B------:R0:W5:Y:S02]  /*12520*/  LDG.E.LTC128B R153, desc[UR36][R12.64+0x3c0] ;  /* 0x0003c0240c997981 */ /* 0x000164000c1e1920 */
.L_x_531:
[----:B------:R-:W-:Y:S05]  /*12530*/  BSYNC B1 ;  /* 0x0000000000017941 */ /* 0x000fea0003800000 */
.L_x_530:
        /* <DEDUP_REMOVED lines=9> */
.L_x_533:
[----:B------:R-:W-:Y:S05]  /*125d0*/  BSYNC B1 ;  /* 0x0000000000017941 */ /* 0x000fea0003800000 */
.L_x_532:
        /* <DEDUP_REMOVED lines=9> */
.L_x_535:
[----:B------:R-:W-:Y:S05]  /*12670*/  BSYNC B1 ;  /* 0x0000000000017941 */ /* 0x000fea0003800000 */
.L_x_534:
[----:B-----5:R-:W-:Y:S01]  /*12680*/  FMUL R3, R153, R16 ;  /* 0x0000001099037220 */ /* 0x020fe20000400000 */
[----:B------:R-:W-:Y:S01]  /*12690*/  ISETP.GT.AND P0, PT, R0, 0xf9, P0 ;  /* 0x000000f90000780c */ /* 0x000fe20000704270 */
[----:B------:R-:W-:Y:S02]  /*126a0*/  BSSY B1, `(.L_x_536) ;  /* 0x0000005000017945 */ /* 0x000fe40003800000 */
[----:B------:R-:W-:-:S05]  /*126b0*/  FFMA R3, R148, R2, R3 ;  /* 0x0000000294037223 */ /* 0x000fca0000000003 */
[----:B------:R0:W-:Y:S05]  /*126c0*/  @P3 STG.E desc[UR36][R8.64+0x3e0], R3 ;  /* 0x0003e00308003986 */ /* 0x0001ea000c101924 */
[----:B------:R-:W-:Y:S05]  /*126d0*/  @!P0 BRA `(.L_x_537) ;  /* 0x0000000000048947 */ /* 0x000fea0003800000 */
[----:B------:R0:W5:Y:S02]  /*126e0*/  LDG.E.LTC128B R153, desc[UR36][R6.64+0x3e4] ;  /* 0x0003e42406997981 */ /* 0x000164000c1e1920 */
.L_x_537:
[----:B------:R-:W-:Y:S05]  /*126f0*/  BSYNC B1 ;  /* 0x0000000000017941 */ /* 0x000fea0003800000 */
.L_x_536:
[----:B0----5:R-:W-:Y:S01]  /*12700*/  FMUL R4, R153, R16 ;  /* 0x0000001099047220 */ /* 0x021fe20000400000 */
[----:B------:R-:W-:Y:S01]  /*12710*/  ISETP.GT.AND P2, PT, R0, 0xf8, P1 ;  /* 0x000000f80000780c */ /* 0x000fe20000f44270 */
[----:B------:R-:W-:Y:S02]  /*12720*/  BSSY B1, `(.L_x_538) ;  /* 0x0000005000017945 */ /* 0x000fe40003800000 */
[----:B------:R-:W-:-:S05]  /*12730*/  FFMA R149, R149, R2, R4 ;  /* 0x0000000295957223 */ /* 0x000fca0000000004 */
[----:B------:R0:W-:Y:S05]  /*12740*/  @P0 STG.E desc[UR36][R8.64+0x3e4], R149 ;  /* 0x0003e49508000986 */ /* 0x0001ea000c101924 */
[----:B------:R-:W-:Y:S05]  /*12750*/  @!P2 BRA `(.L_x_539) ;  /* 0x000000000004a947 */ /* 0x000fea0003800000 */
[----:B------:R0:W5:Y:S02]  /*12760*/  LDG.E.LTC128B R153, desc[UR36][R12.64+0x3e0] ;  /* 0x0003e0240c997981 */ /* 0x000164000c1e1920 */
.L_x_539:
[----:B------:R-:W-:Y:S05]  /*12770*/  BSYNC B1 ;  /* 0x0000000000017941 */ /* 0x000fea0003800000 */
.L_x_538:
        /* <DEDUP_REMOVED lines=9> */
.L_x_541:
[----:B------:R-:W-:Y:S05]  /*12810*/  BSYNC B1 ;  /* 0x0000000000017941 */ /* 0x000fea0003800000 */
.L_x_540:
[----:B-----5:R-:W-:-:S04]  /*12820*/  FMUL R0, R153, R16 ;  /* 0x0000001099007220 */ /* 0x020fc80000400000 */
[----:B------:R-:W-:Y:S01]  /*12830*/  FFMA R151, R151, R2, R0 ;  /* 0x0000000297977223 */ /* 0x000fe20000000000 */
[----:B------:R-:W-:Y:S06]  /*12840*/  @!P1 BRA `(.L_x_542) ;  /* 0x0000004000349947 */ /* 0x000fec0003800000 */
[----:B------:R0:W-:Y:S01]  /*12850*/  STG.E desc[UR36][R160.64+0x3e4], R151 ;  /* 0x0003e497a0007986 */ /* 0x0001e2000c101924 */
[----:B------:R-:W-:Y:S05]  /*12860*/  BRA `(.L_x_542) ;  /* 0x00000040002c7947 */ /* 0x000fea0003800000 */
.L_x_35:
[----:B------:R-:W2:Y:S01]  /*12870*/  LDL.LU R8, [R1+0x8] ;  /* 0x0000080001087983 */ /* 0x000ea20000300800 */
[----:B------:R-:W-:-:S03]  /*12880*/  ULDC.64 UR4, c[0x0][0x5c0] ;  /* 0x0001700000047ab9 */ /* 0x000fc60000000a00 */
[----:B------:R-:W3:Y:S04]  /*12890*/  LDL.LU R9, [R1+0x60] ;  /* 0x0000600001097983 */ /* 0x000ee80000300800 */
[----:B------:R-:W4:Y:S04]  /*128a0*/  LDL.LU R235, [R1+0x88] ;  /* 0x0000880001eb7983 */ /* 0x000f280000300800 */
[----:B------:R-:W5:Y:S04]  /*128b0*/  LDL.LU R234, [R1+0x8c] ;  /* 0x00008c0001ea7983 */ /* 0x000f680000300800 */
[----:B------:R-:W5:Y:S04]  /*128c0*/  LDL.LU R233, [R1+0x90] ;  /* 0x0000900001e97983 */ /* 0x000f680000300800 */
[----:B------:R-:W4:Y:S04]  /*128d0*/  LDL.LU R11, [R1+0x94] ;  /* 0x00009400010b7983 */ /* 0x000f280000300800 */
[----:B------:R-:W5:Y:S04]  /*128e0*/  LDL.LU R13, [R1+0x98] ;  /* 0x00009800010d7983 */ /* 0x000f680000300800 */
        /* <DEDUP_REMOVED lines=80> */
[----:B------:R-:W5:Y:S01]  /*12df0*/  LDL.LU R154, [R1+0x1dc] ;  /* 0x0001dc00019a7983 */ /* 0x000f620000300800 */
[----:B------:R-:W-:-:S03]  /*12e00*/  LEA R4, P0, R6, UR4, 0x2 ;  /* 0x0000000406047c11 */ /* 0x000fc6000f8010ff */
[----:B------:R-:W5:Y:S04]  /*12e10*/  LDL.LU R153, [R1+0x1e0] ;  /* 0x0001e00001997983 */ /* 0x000f680000300800 */
[----:B------:R-:W5:Y:S04]  /*12e20*/  LDL.LU R23, [R1+0x1e4] ;  /* 0x0001e40001177983 */ /* 0x000f680000300800 */
[----:B------:R-:W5:Y:S04]  /*12e30*/  LDL.LU R22, [R1+0x1e8] ;  /* 0x0001e80001167983 */ /* 0x000f680000300800 */
[----:B------:R-:W5:Y:S01]  /*12e40*/  LDL.LU R21, [R1+0x1ec] ;  /* 0x0001ec0001157983 */ /* 0x000f620000300800 */
[----:B------:R-:W-:-:S03]  /*12e50*/  LEA.HI.X R5, R6, UR5, R10, 0x2, P0 ;  /* 0x0000000506057c11 */ /* 0x000fc600080f140a */
[----:B------:R-:W5:Y:S04]  /*12e60*/  LDL.LU R20, [R1+0x1f0] ;  /* 0x0001f00001147983 */ /* 0x000f680000300800 */
[----:B------:R-:W5:Y:S04]  /*12e70*/  LDL.LU R18, [R1+0x1f4] ;  /* 0x0001f40001127983 */ /* 0x000f680000300800 */
[----:B------:R-:W5:Y:S04]  /*12e80*/  LDL.LU R14, [R1+0x1f8] ;  /* 0x0001f800010e7983 */ /* 0x000f680000300800 */
[----:B------:R-:W5:Y:S04]  /*12e90*/  LDL.LU R12, [R1+0x1fc] ;  /* 0x0001fc00010c7983 */ /* 0x000f680000300800 */
[----:B------:R-:W3:Y:S04]  /*12ea0*/  LDL.LU R6, [R1] ;  /* 0x0000000001067983 */ /* 0x000ee80000300800 */
[----:B------:R-:W4:Y:S01]  /*12eb0*/  LDL.LU R7, [R1+0x4] ;  /* 0x0000040001077983 */ /* 0x000f220000300800 */
[----:B------:R-:W-:Y:S01]  /*12ec0*/  ISETP.GT.AND P0, PT, R0, 0x1, P1 ;  /* 0x000000010000780c */ /* 0x000fe20000f04270 */
[----:B------:R-:W-:-:S02]  /*12ed0*/  USHF.L.U32 UR5, UR8, 0x5, URZ ;  /* 0x0000000508057899 */ /* 0x000fc4000800063f */
[----:B------:R-:W-:Y:S01]  /*12ee0*/  USHF.L.U64.HI UR4, UR8, 0x5, UR9 ;  /* 0x0000000508047899 */ /* 0x000fe20008010209 */
[-C--:B--2---:R-:W-:Y:S01]  /*12ef0*/  FMUL R8, R8, R2.reuse ;  /* 0x0000000208087220 */ /* 0x084fe20000400000 */
[----:B------:R-:W2:Y:S01]  /*12f00*/  LDL.LU R10, [R1+0x5c] ;  /* 0x00005c00010a7983 */ /* 0x000ea20000300800 */
[----:B---3--:R-:W-:-:S05]  /*12f10*/  FMUL R6, R6, R2 ;  /* 0x0000000206067220 */ /* 0x008fca0000400000 */
[----:B------:R4:W-:Y:S02]  /*12f20*/  @P2 STG.E desc[UR36][R4.64], R6 ;  /* 0x0000000604002986 */ /* 0x0009e4000c101924 */
[----:B----4-:R-:W-:-:S05]  /*12f30*/  FMUL R6, R7, R2 ;  /* 0x0000000207067220 */ /* 0x010fca0000400000 */
[----:B------:R0:W-:Y:S01]  /*12f40*/  @P0 STG.E desc[UR36][R4.64+0x4], R6 ;  /* 0x0000040604000986 */ /* 0x0001e2000c101924 */
[----:B------:R-:W-:-:S04]  /*12f50*/  ISETP.GT.AND P0, PT, R3, 0x8, PT ;  /* 0x000000080300780c */ /* 0x000fc80003f04270 */
[----:B------:R-:W-:Y:S02]  /*12f60*/  ISETP.GT.AND P2, PT, R0, RZ, P0 ;  /* 0x000000ff0000720c */ /* 0x000fe40000744270 */
[----:B0-----:R-:W-:-:S04]  /*12f70*/  IADD3 R6, P3, R4, UR5, RZ ;  /* 0x0000000504067c10 */ /* 0x001fc8000ff7e0ff */
[----:B------:R-:W-:-:S07]  /*12f80*/  IADD3.X R7, R5, UR4, RZ, P3, !PT ;  /* 0x0000000405077c10 */ /* 0x000fce0009ffe4ff */
[----:B------:R0:W-:Y:S04]  /*12f90*/  @P2 STG.E desc[UR36][R6.64], R8 ;  /* 0x0000000806002986 */ /* 0x0001e8000c101924 */
[----:B0-----:R-:W3:Y:S01]  /*12fa0*/  LDL.LU R8, [R1+0xc] ;  /* 0x00000c0001087983 */ /* 0x001ee20000300800 */
[----:B------:R-:W-:Y:S01]  /*12fb0*/  ISETP.GT.AND P2, PT, R0, 0x1, P0 ;  /* 0x000000010000780c */ /* 0x000fe20000744270 */
[----:B---3--:R-:W-:-:S12]  /*12fc0*/  FMUL R8, R8, R2 ;  /* 0x0000000208087220 */ /* 0x008fd80000400000 */
[----:B------:R0:W-:Y:S04]  /*12fd0*/  @P2 STG.E desc[UR36][R6.64+0x4], R8 ;  /* 0x0000040806002986 */ /* 0x0001e8000c101924 */
[----:B0-----:R-:W3:Y:S01]  /*12fe0*/  LDL.LU R8, [R1+0x10] ;  /* 0x0000100001087983 */ /* 0x001ee20000300800 */
[----:B------:R-:W-:Y:S01]  /*12ff0*/  ISETP.GT.AND P2, PT, R0, 0x8, P1 ;  /* 0x000000080000780c */ /* 0x000fe20000f44270 */
[----:B---3--:R-:W-:-:S12]  /*13000*/  FMUL R8, R8, R2 ;  /* 0x0000000208087220 */ /* 0x008fd80000400000 */
[----:B------:R0:W-:Y:S04]  /*13010*/  @P2 STG.E desc[UR36][R4.64+0x20], R8 ;  /* 0x0000200804002986 */ /* 0x0001e8000c101924 */
[----:B0-----:R-:W3:Y:S01]  /*13020*/  LDL.LU R8, [R1+0x14] ;  /* 0x0000140001087983 */ /* 0x001ee20000300800 */
[C---:B------:R-:W-:Y:S02]  /*13030*/  ISETP.GT.AND P3, PT, R0.reuse, 0x9, P1 ;  /* 0x000000090000780c */ /* 0x040fe40000f64270 */
[----:B------:R-:W-:Y:S01]  /*13040*/  ISETP.GT.AND P2, PT, R0, 0x8, P0 ;  /* 0x000000080000780c */ /* 0x000fe20000744270 */
[----:B---3--:R-:W-:-:S10]  /*13050*/  FMUL R8, R8, R2 ;  /* 0x0000000208087220 */ /* 0x008fd40000400000 */
[----:B------:R0:W-:Y:S04]  /*13060*/  @P3 STG.E desc[UR36][R4.64+0x24], R8 ;  /* 0x0000240804003986 */ /* 0x0001e8000c101924 */
[----:B0-----:R-:W3:Y:S02]  /*13070*/  LDL.LU R8, [R1+0x18] ;  /* 0x0000180001087983 */ /* 0x001ee40000300800 */
[----:B---3--:R-:W-:-:S05]  /*13080*/  FMUL R8, R8, R2 ;  /* 0x0000000208087220 */ /* 0x008fca0000400000 */
        /* <DEDUP_REMOVED lines=54> */
[----:B0-----:R-:W3:Y:S01]  /*133f0*/  LDL.LU R8, [R1+0x50] ;  /* 0x0000500001087983 */ /* 0x001ee20000300800 */
[----:B------:R-:W-:Y:S01]  /*13400*/  ISETP.GT.AND P4, PT, R0, 0x29, P1 ;  /* 0x000000290000780c */ /* 0x000fe20000f84270 */
[----:B---3--:R-:W-:-:S05]  /*13410*/  FMUL R8, R8, R2 ;  /* 0x0000000208087220 */ /* 0x008fca0000400000 */
[----:B------:R0:W-:Y:S04]  /*13420*/  @P3 STG.E desc[UR36][R4.64+0xa0], R8 ;  /* 0x0000a00804003986 */ /* 0x0001e8000c101924 */
[----:B0-----:R-:W3:Y:S01]  /*13430*/  LDL.LU R8, [R1+0x54] ;  /* 0x0000540001087983 */ /* 0x001ee20000300800 */
[C---:B------:R-:W-:Y:S02]  /*13440*/  ISETP.GT.AND P2, PT, R0.reuse, 0x28, P0 ;  /* 0x000000280000780c */ /* 0x040fe40000744270 */
[----:B------:R-:W-:Y:S01]  /*13450*/  ISETP.GT.AND P3, PT, R0, 0x29, P0 ;  /* 0x000000290000780c */ /* 0x000fe20000764270 */
[----:B---3--:R-:W-:-:S05]  /*13460*/  FMUL R8, R8, R2 ;  /* 0x0000000208087220 */ /* 0x008fca0000400000 */
[----:B------:R0:W-:Y:S04]  /*13470*/  @P4 STG.E desc[UR36][R4.64+0xa4], R8 ;  /* 0x0000a40804004986 */ /* 0x0001e8000c101924 */
[----:B0-----:R-:W3:Y:S01]  /*13480*/  LDL.LU R8, [R1+0x58] ;  /* 0x0000580001087983 */ /* 0x001ee20000300800 */
[----:B------:R-:W-:Y:S01]  /*13490*/  ISETP.GT.AND P4, PT, R0, 0x30, P1 ;  /* 0x000000300000780c */ /* 0x000fe20000f84270 */
[-C--:B--2---:R-:W-:Y:S01]  /*134a0*/  FMUL R10, R10, R2.reuse ;  /* 0x000000020a0a7220 */ /* 0x084fe20000400000 */
[-C--:B------:R-:W-:Y:S01]  /*134b0*/  FMUL R9, R9, R2.reuse ;  /* 0x0000000209097220 */ /* 0x080fe20000400000 */
[----:B------:R-:W-:Y:S01]  /*134c0*/  ISETP.GT.AND P5, PT, R0, 0x31, P1 ;  /* 0x000000310000780c */ /* 0x000fe20000fa4270 */
[----:B---3--:R-:W-:-:S05]  /*134d0*/  FMUL R8, R8, R2 ;  /* 0x0000000208087220 */ /* 0x008fca0000400000 */
[----:B------:R0:W-:Y:S04]  /*134e0*/  @P2 STG.E desc[UR36][R6.64+0xa0], R8 ;  /* 0x0000a00806002986 */ /* 0x0001e8000c101924 */
[----:B------:R1:W-:Y:S04]  /*134f0*/  @P3 STG.E desc[UR36][R6.64+0xa4], R10 ;  /* 0x0000a40a06003986 */ /* 0x0003e8000c101924 */
[----:B------:R2:W-:Y:S04]  /*13500*/  @P4 STG.E desc[UR36][R4.64+0xc0], R9 ;  /* 0x0000c00904004986 */ /* 0x0005e8000c101924 */
[----:B0-----:R-:W3:Y:S01]  /*13510*/  LDL.LU R8, [R1+0x64] ;  /* 0x0000640001087983 */ /* 0x001ee20000300800 */
[----:B------:R-:W-:-:S03]  /*13520*/  ISETP.GT.AND P2, PT, R0, 0x30, P0 ;  /* 0x000000300000780c */ /* 0x000fc60000744270 */
[----:B-1----:R-:W4:Y:S01]  /*13530*/  LDL.LU R10, [R1+0x84] ;  /* 0x00008400010a7983 */ /* 0x002f220000300800 */
[----:B------:R-:W-:-:S03]  /*13540*/  ISETP.GT.AND P3, PT, R0, 0x31, P0 ;  /* 0x000000310000780c */ /* 0x000fc60000764270 */
[----:B--2---:R-:W2:Y:S01]  /*13550*/  LDL.LU R9, [R1+0x68] ;  /* 0x0000680001097983 */ /* 0x004ea20000300800 */
[----:B---3--:R-:W-:-:S05]  /*13560*/  FMUL R8, R8, R2 ;  /* 0x0000000208087220 */ /* 0x008fca0000400000 */
[----:B------:R0:W-:Y:S01]  /*13570*/  @P5 STG.E desc[UR36][R4.64+0xc4], R8 ;  /* 0x0000c40804005986 */ /* 0x0001e2000c101924 */
[----:B--2---:R-:W-:-:S05]  /*13580*/  FMUL R9, R9, R2 ;  /* 0x0000000209097220 */ /* 0x004fca0000400000 */
[----:B------:R1:W-:Y:S04]  /*13590*/  @P2 STG.E desc[UR36][R6.64+0xc0], R9 ;  /* 0x0000c00906002986 */ /* 0x0003e8000c101924 */
[----:B0-----:R-:W2:Y:S04]  /*135a0*/  LDL.LU R8, [R1+0x6c] ;  /* 0x00006c0001087983 */ /* 0x001ea80000300800 */
[----:B-1----:R-:W3:Y:S01]  /*135b0*/  LDL.LU R9, [R1+0x70] ;  /* 0x0000700001097983 */ /* 0x002ee20000300800 */
[----:B------:R-:W-:Y:S01]  /*135c0*/  ISETP.GT.AND P4, PT, R0, 0x38, P1 ;  /* 0x000000380000780c */ /* 0x000fe20000f84270 */
[----:B--2---:R-:W-:-:S05]  /*135d0*/  FMUL R8, R8, R2 ;  /* 0x0000000208087220 */ /* 0x004fca0000400000 */
[----:B------:R0:W-:Y:S01]  /*135e0*/  @P3 STG.E desc[UR36][R6.64+0xc4], R8 ;  /* 0x0000c40806003986 */ /* 0x0001e2000c101924 */
[----:B---3--:R-:W-:-:S06]  /*135f0*/  FMUL R9, R9, R2 ;  /* 0x0000000209097220 */ /* 0x008fcc0000400000 */
[----:B------:R1:W-:Y:S04]  /*13600*/  @P4 STG.E desc[UR36][R4.64+0xe0], R9 ;  /* 0x0000e00904004986 */ /* 0x0003e8000c101924 */
[----:B0-----:R-:W2:Y:S04]  /*13610*/  LDL.LU R8, [R1+0x74] ;  /* 0x0000740001087983 */ /* 0x001ea80000300800 */
[----:B-1----:R-:W3:Y:S01]  /*13620*/  LDL.LU R9, [R1+0x78] ;  /* 0x0000780001097983 */ /* 0x002ee20000300800 */
[C---:B------:R-:W-:Y:S02]  /*13630*/  ISETP.GT.AND P5, PT, R0.reuse, 0x39, P1 ;  /* 0x000000390000780c */ /* 0x040fe40000fa4270 */
[----:B------:R-:W-:Y:S01]  /*13640*/  ISETP.GT.AND P2, PT, R0, 0x38, P0 ;  /* 0x000000380000780c */ /* 0x000fe20000744270 */
[----:B--2---:R-:W-:-:S10]  /*13650*/  FMUL R8, R8, R2 ;  /* 0x0000000208087220 */ /* 0x004fd40000400000 */
[----:B------:R0:W-:Y:S01]  /*13660*/  @P5 STG.E desc[UR36][R4.64+0xe4], R8 ;  /* 0x0000e40804005986 */ /* 0x0001e2000c101924 */
[----:B---3--:R-:W-:-:S05]  /*13670*/  FMUL R9, R9, R2 ;  /* 0x0000000209097220 */ /* 0x008fca0000400000 */
[----:B------:R1:W-:Y:S04]  /*13680*/  @P2 STG.E desc[UR36][R6.64+0xe0], R9 ;  /* 0x0000e00906002986 */ /* 0x0003e8000c101924 */
[----:B0-----:R-:W2:Y:S04]  /*13690*/  LDL.LU R8, [R1+0x7c] ;  /* 0x00007c0001087983 */ /* 0x001ea80000300800 */
[----:B-1----:R-:W3:Y:S01]  /*136a0*/  LDL.LU R9, [R1+0x80] ;  /* 0x0000800001097983 */ /* 0x002ee20000300800 */
[C---:B------:R-:W-:Y:S02]  /*136b0*/  ISETP.GT.AND P3, PT, R0.reuse, 0x39, P0 ;  /* 0x000000390000780c */ /* 0x040fe40000764270 */
[----:B------:R-:W-:-:S02]  /*136c0*/  ISETP.GT.AND P4, PT, R0, 0x40, P1 ;  /* 0x000000400000780c */ /* 0x000fc40000f84270 */
[C---:B------:R-:W-:Y:S02]  /*136d0*/  ISETP.GT.AND P5, PT, R0.reuse, 0x41, P1 ;  /* 0x000000410000780c */ /* 0x040fe40000fa4270 */
[----:B------:R-:W-:Y:S01]  /*136e0*/  ISETP.GT.AND P2, PT, R0, 0x40, P0 ;  /* 0x000000400000780c */ /* 0x000fe20000744270 */
[-C--:B------:R-:W-:Y:S01]  /*136f0*/  FMUL R11, R11, R2.reuse ;  /* 0x000000020b0b7220 */ /* 0x080fe20000400000 */
[-C--:B-----5:R-:W-:Y:S01]  /*13700*/  FMUL R13, R13, R2.reuse ;  /* 0x000000020d0d7220 */ /* 0x0a0fe20000400000 */
[-C--:B------:R-:W-:Y:S01]  /*13710*/  FMUL R15, R15, R2.reuse ;  /* 0x000000020f0f7220 */ /* 0x080fe20000400000 */
[-C--:B------:R-:W-:Y:S01]  /*13720*/  FMUL R19, R19, R2.reuse ;  /* 0x0000000213137220 */ /* 0x080fe20000400000 */
[----:B--2---:R-:W-:-:S05]  /*13730*/  FMUL R8, R8, R2 ;  /* 0x0000000208087220 */ /* 0x004fca0000400000 */
[----:B------:R4:W-:Y:S01]  /*13740*/  @P3 STG.E desc[UR36][R6.64+0xe4], R8 ;  /* 0x0000e40806003986 */ /* 0x0009e2000c101924 */
[----:B------:R-:W-:Y:S01]  /*13750*/  ISETP.GT.AND P3, PT, R0, 0x41, P0 ;  /* 0x000000410000780c */ /* 0x000fe20000764270 */
[----:B---3--:R-:W-:-:S05]  /*13760*/  FMUL R9, R9, R2 ;  /* 0x0000000209097220 */ /* 0x008fca0000400000 */
[----:B------:R0:W-:Y:S01]  /*13770*/  @P4 STG.E desc[UR36][R4.64+0x100], R9 ;  /* 0x0001000904004986 */ /* 0x0001e2000c101924 */
[----:B------:R-:W-:Y:S01]  /*13780*/  ISETP.GT.AND P4, PT, R0, 0x48, P1 ;  /* 0x000000480000780c */ /* 0x000fe20000f84270 */
[----:B----4-:R-:W-:-:S05]  /*13790*/  FMUL R8, R10, R2 ;  /* 0x000000020a087220 */ /* 0x010fca0000400000 */
[----:B------:R1:W-:Y:S01]  /*137a0*/  @P5 STG.E desc[UR36][R4.64+0x104], R8 ;  /* 0x0001040804005986 */ /* 0x0003e2000c101924 */
[----:B0-----:R-:W-:Y:S01]  /*137b0*/  FMUL R9, R235, R2 ;  /* 0x00000002eb097220 */ /* 0x001fe20000400000 */
[----:B------:R-:W-:-:S04]  /*137c0*/  ISETP.GT.AND P5, PT, R0, 0x49, P1 ;  /* 0x000000490000780c */ /* 0x000fc80000fa4270 */
[----:B------:R0:W-:Y:S01]  /*137d0*/  @P2 STG.E desc[UR36][R6.64+0x100], R9 ;  /* 0x0001000906002986 */ /* 0x0001e2000c101924 */
[----:B-1----:R-:W-:Y:S01]  /*137e0*/  FMUL R8, R234, R2 ;  /* 0x00000002ea087220 */ /* 0x002fe20000400000 */
[----:B------:R-:W-:-:S04]  /*137f0*/  ISETP.GT.AND P2, PT, R0, 0x48, P0 ;  /* 0x000000480000780c */ /* 0x000fc80000744270 */
[----:B------:R-:W-:Y:S01]  /*13800*/  @P3 STG.E desc[UR36][R6.64+0x104], R8 ;  /* 0x0001040806003986 */ /* 0x000fe2000c101924 */
[----:B------:R-:W-:Y:S01]  /*13810*/  ISETP.GT.AND P3, PT, R0, 0x49, P0 ;  /* 0x000000490000780c */ /* 0x000fe20000764270 */
[----:B0-----:R-:W-:-:S05]  /*13820*/  FMUL R9, R233, R2 ;  /* 0x00000002e9097220 */ /* 0x001fca0000400000 */
[----:B------:R0:W-:Y:S01]  /*13830*/  @P4 STG.E desc[UR36][R4.64+0x120], R9 ;  /* 0x0001200904004986 */ /* 0x0001e2000c101924 */
[----:B------:R-:W-:-:S03]  /*13840*/  ISETP.GT.AND P4, PT, R0, 0x50, P1 ;  /* 0x000000500000780c */ /* 0x000fc60000f84270 */
[----:B------:R1:W-:Y:S01]  /*13850*/  @P5 STG.E desc[UR36][R4.64+0x124], R11 ;  /* 0x0001240b04005986 */ /* 0x0003e2000c101924 */
[----:B------:R-:W-:-:S03]  /*13860*/  ISETP.GT.AND P5, PT, R0, 0x51, P1 ;  /* 0x000000510000780c */ /* 0x000fc60000fa4270 */
[----:B------:R2:W-:Y:S01]  /*13870*/  @P2 STG.E desc[UR36][R6.64+0x120], R13 ;  /* 0x0001200d06002986 */ /* 0x0005e2000c101924 */
[----:B------:R-:W-:-:S03]  /*13880*/  ISETP.GT.AND P2, PT, R0, 0x50, P0 ;  /* 0x000000500000780c */ /* 0x000fc60000744270 */
[----:B------:R3:W-:Y:S01]  /*13890*/  @P3 STG.E desc[UR36][R6.64+0x124], R15 ;  /* 0x0001240f06003986 */ /* 0x0007e2000c101924 */
[----:B------:R-:W-:Y:S01]  /*138a0*/  ISETP.GT.AND P3, PT, R0, 0x51, P0 ;  /* 0x000000510000780c */ /* 0x000fe20000764270 */
[-C--:B0-----:R-:W-:Y:S02]  /*138b0*/  FMUL R9, R232, R2.reuse ;  /* 0x00000002e8097220 */ /* 0x081fe40000400000 */
[----:B------:R0:W-:Y:S01]  /*138c0*/  @P4 STG.E desc[UR36][R4.64+0x140], R19 ;  /* 0x0001401304004986 */ /* 0x0001e2000c101924 */
[----:B------:R-:W-:Y:S01]  /*138d0*/  ISETP.GT.AND P4, PT, R0, 0x58, P1 ;  /* 0x000000580000780c */ /* 0x000fe20000f84270 */
[-C--:B-1----:R-:W-:Y:S01]  /*138e0*/  FMUL R11, R231, R2.reuse ;  /* 0x00000002e70b7220 */ /* 0x082fe20000400000 */
[-C--:B--2---:R-:W-:Y:S01]  /*138f0*/  FMUL R13, R230, R2.reuse ;  /* 0x00000002e60d7220 */ /* 0x084fe20000400000 */
[----:B------:R1:W-:Y:S01]  /*13900*/  @P5 STG.E desc[UR36][R4.64+0x144], R9 ;  /* 0x0001440904005986 */ /* 0x0003e2000c101924 */
[----:B------:R-:W-:Y:S01]  /*13910*/  ISETP.GT.AND P5, PT, R0, 0x59, P1 ;  /* 0x000000590000780c */ /* 0x000fe20000fa4270 */
[----:B---3--:R-:W-:-:S02]  /*13920*/  FMUL R15, R229, R2 ;  /* 0x00000002e50f7220 */ /* 0x008fc40000400000 */
        /* <DEDUP_REMOVED lines=231> */
[C---:B------:R-:W-:Y:S01]  /*147a0*/  ISETP.GT.AND P3, PT, R0.reuse, 0xf1, P0 ;  /* 0x000000f10000780c */ /* 0x040fe20000764270 */
[-C--:B0-----:R-:W-:Y:S02]  /*147b0*/  FMUL R9, R23, R2.reuse ;  /* 0x0000000217097220 */ /* 0x081fe40000400000 */
[----:B------:R0:W-:Y:S01]  /*147c0*/  @P4 STG.E desc[UR36][R4.64+0x3c0], R19 ;  /* 0x0003c01304004986 */ /* 0x0001e2000c101924 */
[----:B------:R-:W-:Y:S01]  /*147d0*/  ISETP.GT.AND P4, PT, R0, 0xf8, P1 ;  /* 0x000000f80000780c */ /* 0x000fe20000f84270 */
[-C--:B-1----:R-:W-:Y:S01]  /*147e0*/  FMUL R11, R22, R2.reuse ;  /* 0x00000002160b7220 */ /* 0x082fe20000400000 */
[----:B------:R-:W-:Y:S01]  /*147f0*/  ISETP.GT.AND P1, PT, R0, 0xf9, P1 ;  /* 0x000000f90000780c */ /* 0x000fe20000f24270 */
[-C--:B--2---:R-:W-:Y:S01]  /*14800*/  FMUL R13, R21, R2.reuse ;  /* 0x00000002150d7220 */ /* 0x084fe20000400000 */
[----:B------:R-:W-:Y:S01]  /*14810*/  USHF.L.U32 UR12, UR8, 0x9, URZ ;  /* 0x00000009080c7899 */ /* 0x000fe2000800063f */
[----:B------:R1:W-:Y:S01]  /*14820*/  @P5 STG.E desc[UR36][R4.64+0x3c4], R9 ;  /* 0x0003c40904005986 */ /* 0x0003e2000c101924 */
[----:B------:R-:W-:Y:S01]  /*14830*/  USHF.L.U64.HI UR11, UR8, 0x9, UR9 ;  /* 0x00000009080b7899 */ /* 0x000fe20008010209 */
[----:B---3--:R-:W-:-:S02]  /*14840*/  FMUL R15, R20, R2 ;  /* 0x00000002140f7220 */ /* 0x008fc40000400000 */
[----:B------:R2:W-:Y:S01]  /*14850*/  @P2 STG.E desc[UR36][R6.64+0x3c0], R11 ;  /* 0x0003c00b06002986 */ /* 0x0005e2000c101924 */
[----:B0-----:R-:W-:-:S03]  /*14860*/  FMUL R19, R18, R2 ;  /* 0x0000000212137220 */ /* 0x001fc60000400000 */
[----:B------:R0:W-:Y:S01]  /*14870*/  @P3 STG.E desc[UR36][R6.64+0x3c4], R13 ;  /* 0x0003c40d06003986 */ /* 0x0001e2000c101924 */
[C---:B------:R-:W-:Y:S02]  /*14880*/  ISETP.GT.AND P3, PT, R0.reuse, 0xf8, P0 ;  /* 0x000000f80000780c */ /* 0x040fe40000764270 */
[----:B-1----:R-:W-:Y:S01]  /*14890*/  MOV R9, UR12 ;  /* 0x0000000c00097c02 */ /* 0x002fe20008000f00 */
[----:B------:R-:W-:Y:S01]  /*148a0*/  @P4 STG.E desc[UR36][R4.64+0x3e0], R15 ;  /* 0x0003e00f04004986 */ /* 0x000fe2000c101924 */
[----:B------:R-:W-:Y:S01]  /*148b0*/  ISETP.GT.AND P2, PT, R0, 0xf9, P0 ;  /* 0x000000f90000780c */ /* 0x000fe20000744270 */
[----:B--2---:R-:W-:Y:S02]  /*148c0*/  IMAD.U32 R11, RZ, RZ, UR11 ;  /* 0x0000000bff0b7e24 */ /* 0x004fe4000f8e00ff */
[----:B------:R1:W-:Y:S01]  /*148d0*/  @P1 STG.E desc[UR36][R4.64+0x3e4], R19 ;  /* 0x0003e41304001986 */ /* 0x0003e2000c101924 */
[----:B------:R-:W-:Y:S02]  /*148e0*/  IADD3 R8, P4, P5, R4, UR5, R9 ;  /* 0x0000000504087c10 */ /* 0x000fe4000fd9e009 */
[----:B------:R-:W-:-:S02]  /*148f0*/  ISETP.GT.AND P1, PT, R3, 0x80, PT ;  /* 0x000000800300780c */ /* 0x000fc40003f24270 */
[----:B------:R-:W-:Y:S01]  /*14900*/  ISETP.GT.AND P0, PT, R3, 0x88, PT ;  /* 0x000000880300780c */ /* 0x000fe20003f04270 */
[-C--:B------:R-:W-:Y:S01]  /*14910*/  FMUL R3, R14, R2.reuse ;  /* 0x000000020e037220 */ /* 0x080fe20000400000 */
[C---:B------:R-:W-:Y:S02]  /*14920*/  IADD3.X R9, R5.reuse, UR4, R11, P4, P5 ;  /* 0x0000000405097c10 */ /* 0x040fe4000a7ea40b */
[----:B------:R-:W-:Y:S01]  /*14930*/  ISETP.GT.AND P4, PT, R0, RZ, P1 ;  /* 0x000000ff0000720c */ /* 0x000fe20000f84270 */
[-C--:B0-----:R-:W-:Y:S01]  /*14940*/  FMUL R13, R12, R2.reuse ;  /* 0x000000020c0d7220 */ /* 0x081fe20000400000 */
[----:B------:R0:W-:Y:S01]  /*14950*/  @P3 STG.E desc[UR36][R6.64+0x3e0], R3 ;  /* 0x0003e00306003986 */ /* 0x0001e2000c101924 */
[----:B-1----:R-:W-:Y:S01]  /*14960*/  IADD3 R4, P3, R4, UR12, RZ ;  /* 0x0000000c04047c10 */ /* 0x002fe2000ff7e0ff */
[----:B------:R-:W-:Y:S01]  /*14970*/  FMUL R15, R24, R2 ;  /* 0x00000002180f7220 */ /* 0x000fe20000400000 */
[----:B------:R-:W-:Y:S01]  /*14980*/  ISETP.GT.AND P5, PT, R0, 0x1, P1 ;  /* 0x000000010000780c */ /* 0x000fe20000fa4270 */
[----:B------:R1:W-:Y:S01]  /*14990*/  @P2 STG.E desc[UR36][R6.64+0x3e4], R13 ;  /* 0x0003e40d06002986 */ /* 0x0003e2000c101924 */
[----:B------:R-:W-:-:S02]  /*149a0*/  IADD3.X R5, R5, UR11, RZ, P3, !PT ;  /* 0x0000000b05057c10 */ /* 0x000fc40009ffe4ff */
[----:B------:R-:W-:Y:S02]  /*149b0*/  ISETP.GT.AND P2, PT, R0, RZ, P0 ;  /* 0x000000ff0000720c */ /* 0x000fe40000744270 */
[----:B------:R-:W-:Y:S02]  /*149c0*/  IADD3 R10, P3, R4, UR5, RZ ;  /* 0x00000005040a7c10 */ /* 0x000fe4000ff7e0ff */
[----:B------:R-:W-:Y:S01]  /*149d0*/  @P4 STG.E desc[UR36][R4.64], R15 ;  /* 0x0000000f04004986 */ /* 0x000fe2000c101924 */
[C---:B------:R-:W-:Y:S02]  /*149e0*/  ISETP.GT.AND P4, PT, R0.reuse, 0x1, P0 ;  /* 0x000000010000780c */ /* 0x040fe40000784270 */
[----:B------:R-:W-:Y:S01]  /*149f0*/  IADD3.X R11, R5, UR4, RZ, P3, !PT ;  /* 0x00000004050b7c10 */ /* 0x000fe20009ffe4ff */
[-C--:B------:R-:W-:Y:S01]  /*14a00*/  FMUL R25, R25, R2.reuse ;  /* 0x0000000219197220 */ /* 0x080fe20000400000 */
[----:B------:R-:W-:Y:S01]  /*14a10*/  ISETP.GT.AND P3, PT, R0, 0x8, P1 ;  /* 0x000000080000780c */ /* 0x000fe20000f64270 */
[-C--:B0-----:R-:W-:Y:S01]  /*14a20*/  FMUL R3, R26, R2.reuse ;  /* 0x000000021a037220 */ /* 0x081fe20000400000 */
[----:B------:R-:W-:-:S02]  /*14a30*/  FMUL R27, R27, R2 ;  /* 0x000000021b1b7220 */ /* 0x000fc40000400000 */
[----:B------:R-:W-:Y:S01]  /*14a40*/  @P5 STG.E desc[UR36][R4.64+0x4], R25 ;  /* 0x0000041904005986 */ /* 0x000fe2000c101924 */
[----:B------:R-:W-:Y:S01]  /*14a50*/  ISETP.GT.AND P5, PT, R0, 0x9, P1 ;  /* 0x000000090000780c */ /* 0x000fe20000fa4270 */
[----:B-1----:R-:W-:Y:S02]  /*14a60*/  FMUL R13, R28, R2 ;  /* 0x000000021c0d7220 */ /* 0x002fe40000400000 */
[----:B------:R0:W-:Y:S01]  /*14a70*/  @P2 STG.E desc[UR36][R10.64], R3 ;  /* 0x000000030a002986 */ /* 0x0001e2000c101924 */
[----:B------:R-:W-:-:S03]  /*14a80*/  ISETP.GT.AND P2, PT, R0, 0x8, P0 ;  /* 0x000000080000780c */ /* 0x000fc60000744270 */
[----:B------:R1:W-:Y:S01]  /*14a90*/  @P4 STG.E desc[UR36][R10.64+0x4], R27 ;  /* 0x0000041b0a004986 */ /* 0x0003e2000c101924 */
[----:B------:R-:W-:Y:S01]  /*14aa0*/  IADD3 R6, P4, R4, UR5, RZ ;  /* 0x0000000504067c10 */ /* 0x000fe2000ff9e0ff */
[-C--:B------:R-:W-:Y:S02]  /*14ab0*/  FMUL R29, R29, R2.reuse ;  /* 0x000000021d1d7220 */ /* 0x080fe40000400000 */
[----:B------:R2:W-:Y:S01]  /*14ac0*/  @P3 STG.E desc[UR36][R4.64+0x20], R13 ;  /* 0x0000200d04003986 */ /* 0x0005e2000c101924 */
[----:B------:R-:W-:Y:S02]  /*14ad0*/  ISETP.GT.AND P3, PT, R0, 0x9, P0 ;  /* 0x000000090000780c */ /* 0x000fe40000764270 */
[----:B------:R-:W-:Y:S01]  /*14ae0*/  IADD3.X R7, R5, UR4, RZ, P4, !PT ;  /* 0x0000000405077c10 */ /* 0x000fe2000a7fe4ff */
[-C--:B0-----:R-:W-:Y:S01]  /*14af0*/  FMUL R3, R30, R2.reuse ;  /* 0x000000021e037220 */ /* 0x081fe20000400000 */
[----:B------:R-:W-:Y:S01]  /*14b00*/  @P5 STG.E desc[UR36][R4.64+0x24], R29 ;  /* 0x0000241d04005986 */ /* 0x000fe2000c101924 */
[----:B------:R-:W-:-:S03]  /*14b10*/  FMUL R31, R31, R2 ;  /* 0x000000021f1f7220 */ /* 0x000fc60000400000 */
[----:B------:R0:W-:Y:S01]  /*14b20*/  @P2 STG.E desc[UR36][R6.64+0x20], R3 ;  /* 0x0000200306002986 */ /* 0x0001e2000c101924 */
[C---:B------:R-:W-:Y:S02]  /*14b30*/  ISETP.GT.AND P2, PT, R0.reuse, 0x10, P0 ;  /* 0x000000100000780c */ /* 0x040fe40000744270 */
[C---:B------:R-:W-:Y:S02]  /*14b40*/  ISETP.GT.AND P5, PT, R0.reuse, 0x10, P1 ;  /* 0x000000100000780c */ /* 0x040fe40000fa4270 */
[C---:B------:R-:W-:Y:S01]  /*14b50*/  ISETP.GT.AND P4, PT, R0.reuse, 0x11, P1 ;  /* 0x000000110000780c */ /* 0x040fe20000f84270 */
[----:B------:R-:W-:Y:S01]  /*14b60*/  @P3 STG.E desc[UR36][R8.64+0x24], R31 ;  /* 0x0000241f08003986 */ /* 0x000fe2000c101924 */
[----:B------:R-:W-:Y:S01]  /*14b70*/  ISETP.GT.AND P3, PT, R0, 0x11, P0 ;  /* 0x000000110000780c */ /* 0x000fe20000764270 */
[-C--:B-1----:R-:W-:Y:S01]  /*14b80*/  FMUL R11, R32, R2.reuse ;  /* 0x00000002200b7220 */ /* 0x082fe20000400000 */
[-C--:B------:R-:W-:Y:S01]  /*14b90*/  FMUL R33, R33, R2.reuse ;  /* 0x0000000221217220 */ /* 0x080fe20000400000 */
[----:B--2---:R-:W-:-:S04]  /*14ba0*/  FMUL R13, R34, R2 ;  /* 0x00000002220d7220 */ /* 0x004fc80000400000 */
[----:B0-----:R-:W-:Y:S01]  /*14bb0*/  @P2 MOV R6, R8 ;  /* 0x0000000800062202 */ /* 0x001fe20000000f00 */
[----:B------:R-:W-:Y:S01]  /*14bc0*/  @P2 IMAD.MOV.U32 R7, RZ, RZ, R9 ;  /* 0x000000ffff072224 */ /* 0x000fe200078e0009 */
[----:B------:R-:W-:Y:S01]  /*14bd0*/  @P5 STG.E desc[UR36][R4.64+0x40], R11 ;  /* 0x0000400b04005986 */ /* 0x000fe2000c101924 */
[----:B------:R-:W-:-:S03]  /*14be0*/  FMUL R35, R35, R2 ;  /* 0x0000000223237220 */ /* 0x000fc60000400000 */
[----:B------:R-:W-:Y:S04]  /*14bf0*/  @P4 STG.E desc[UR36][R4.64+0x44], R33 ;  /* 0x0000442104004986 */ /* 0x000fe8000c101924 */
[----:B------:R0:W-:Y:S01]  /*14c00*/  @P2 STG.E desc[UR36][R6.64+0x40], R13 ;  /* 0x0000400d06002986 */ /* 0x0001e2000c101924 */
[C---:B------:R-:W-:Y:S02]  /*14c10*/  ISETP.GT.AND P2, PT, R0.reuse, 0x18, P0 ;  /* 0x000000180000780c */ /* 0x040fe40000744270 */
[C---:B------:R-:W-:Y:S02]  /*14c20*/  ISETP.GT.AND P4, PT, R0.reuse, 0x18, P1 ;  /* 0x000000180000780c */ /* 0x040fe40000f84270 */
[----:B------:R-:W-:Y:S02]  /*14c30*/  ISETP.GT.AND P5, PT, R0, 0x19, P1 ;  /* 0x000000190000780c */ /* 0x000fe40000fa4270 */
[----:B0-----:R-:W-:Y:S01]  /*14c40*/  @P3 MOV R6, R8 ;  /* 0x0000000800063202 */ /* 0x001fe20000000f00 */
[----:B------:R-:W-:-:S05]  /*14c50*/  @P3 IMAD.MOV.U32 R7, RZ, RZ, R9 ;  /* 0x000000ffff073224 */ /* 0x000fca00078e0009 */
[----:B------:R0:W-:Y:S01]  /*14c60*/  @P3 STG.E desc[UR36][R6.64+0x44], R35 ;  /* 0x0000442306003986 */ /* 0x0001e2000c101924 */
[----:B------:R-:W-:Y:S01]  /*14c70*/  ISETP.GT.AND P3, PT, R0, 0x19, P0 ;  /* 0x000000190000780c */ /* 0x000fe20000764270 */
[-C--:B------:R-:W-:Y:S01]  /*14c80*/  FMUL R3, R36, R2.reuse ;  /* 0x0000000224037220 */ /* 0x080fe20000400000 */
[-C--:B------:R-:W-:Y:S01]  /*14c90*/  FMUL R37, R37, R2.reuse ;  /* 0x0000000225257220 */ /* 0x080fe20000400000 */
[-C--:B------:R-:W-:Y:S01]  /*14ca0*/  FMUL R11, R38, R2.reuse ;  /* 0x00000002260b7220 */ /* 0x080fe20000400000 */
[----:B------:R-:W-:Y:S02]  /*14cb0*/  FMUL R39, R39, R2 ;  /* 0x0000000227277220 */ /* 0x000fe40000400000 */
[----:B------:R-:W-:Y:S01]  /*14cc0*/  @P4 STG.E desc[UR36][R4.64+0x60], R3 ;  /* 0x0000600304004986 */ /* 0x000fe2000c101924 */
[----:B0-----:R-:W-:Y:S01]  /*14cd0*/  @P2 MOV R6, R8 ;  /* 0x0000000800062202 */ /* 0x001fe20000000f00 */
[----:B------:R-:W-:Y:S02]  /*14ce0*/  @P2 IMAD.MOV.U32 R7, RZ, RZ, R9 ;  /* 0x000000ffff072224 */ /* 0x000fe400078e0009 */
[----:B------:R-:W-:Y:S04]  /*14cf0*/  @P5 STG.E desc[UR36][R4.64+0x64], R37 ;  /* 0x0000642504005986 */ /* 0x000fe8000c101924 */
[----:B------:R0:W-:Y:S01]  /*14d00*/  @P2 STG.E desc[UR36][R6.64+0x60], R11 ;  /* 0x0000600b06002986 */ /* 0x0001e2000c101924 */
[----:B------:R-:W-:-:S02]  /*14d10*/  ISETP.GT.AND P2, PT, R0, 0x20, P0 ;  /* 0x000000200000780c */ /* 0x000fc40000744270 */
        /* <DEDUP_REMOVED lines=251> */
[----:B0-----:R-:W-:Y:S02]  /*15cd0*/  @P2 MOV R6, R8 ;  /* 0x0000000800062202 */ /* 0x001fe40000000f00 */
[----:B------:R-:W-:Y:S01]  /*15ce0*/  @P2 MOV R7, R9 ;  /* 0x0000000900072202 */ /* 0x000fe20000000f00 */
[----:B------:R-:W-:Y:S04]  /*15cf0*/  @P5 STG.E desc[UR36][R4.64+0x264], R101 ;  /* 0x0002646504005986 */ /* 0x000fe8000c101924 */
[----:B------:R0:W-:Y:S01]  /*15d00*/  @P2 STG.E desc[UR36][R6.64+0x260], R3 ;  /* 0x0002600306002986 */ /* 0x0001e2000c101924 */
[----:B------:R-:W-:-:S02]  /*15d10*/  ISETP.GT.AND P2, PT, R0, 0xa0, P0 ;  /* 0x000000a00000780c */ /* 0x000fc40000744270 */
[C---:B------:R-:W-:Y:S02]  /*15d20*/  ISETP.GT.AND P4, PT, R0.reuse, 0xa0, P1 ;  /* 0x000000a00000780c */ /* 0x040fe40000f84270 */
[----:B------:R-:W-:Y:S01]  /*15d30*/  ISETP.GT.AND P5, PT, R0, 0xa1, P1 ;  /* 0x000000a10000780c */ /* 0x000fe20000fa4270 */
[----:B0-----:R-:W-:Y:S01]  /*15d40*/  @P3 IMAD.MOV.U32 R6, RZ, RZ, R8 ;  /* 0x000000ffff063224 */ /* 0x001fe200078e0008 */
[----:B------:R-:W-:-:S05]  /*15d50*/  @P3 MOV R7, R9 ;  /* 0x0000000900073202 */ /* 0x000fca0000000f00 */
        /* <DEDUP_REMOVED lines=14> */
[----:B0-----:R-:W-:Y:S02]  /*15e40*/  @P3 MOV R6, R8 ;  /* 0x0000000800063202 */ /* 0x001fe40000000f00 */
        /* <DEDUP_REMOVED lines=8> */
[----:B0-----:R-:W-:Y:S01]  /*15ed0*/  @P2 IMAD.MOV.U32 R6, RZ, RZ, R8 ;  /* 0x000000ffff062224 */ /* 0x001fe200078e0008 */
[----:B------:R-:W-:Y:S02]  /*15ee0*/  @P2 MOV R7, R9 ;  /* 0x0000000900072202 */ /* 0x000fe40000000f00 */
        /* <DEDUP_REMOVED lines=80> */
[----:B------:R-:W-:Y:S01]  /*163f0*/  @P5 STG.E desc[UR36][R4.64+0x344], R129 ;  /* 0x0003448104005986 */ /* 0x000fe2000c101924 */
[----:B------:R-:W-:-:S03]  /*16400*/  ISETP.GT.AND P5, PT, R0, 0xd8, P0 ;  /* 0x000000d80000780c */ /* 0x000fc600007a4270 */
[----:B------:R0:W-:Y:S01]  /*16410*/  @P2 STG.E desc[UR36][R6.64+0x340], R13 ;  /* 0x0003400d06002986 */ /* 0x0001e2000c101924 */
        /* <DEDUP_REMOVED lines=40> */
[----:B------:R-:W-:-:S03]  /*166a0*/  FMUL R3, R142, R2 ;  /* 0x000000028e037220 */ /* 0x000fc60000400000 */
[----:B------:R-:W-:Y:S01]  /*166b0*/  @P4 STG.E desc[UR36][R4.64+0x3a0], R11 ;  /* 0x0003a00b04004986 */ /* 0x000fe2000c101924 */
[----:B------:R-:W-:Y:S02]  /*166c0*/  ISETP.GT.AND P4, PT, R0, 0xf0, P1 ;  /* 0x000000f00000780c */ /* 0x000fe40000f84270 */
[----:B0-----:R-:W-:Y:S01]  /*166d0*/  @P5 MOV R6, R8 ;  /* 0x0000000800065202 */ /* 0x001fe20000000f00 */
[----:B------:R-:W-:Y:S01]  /*166e0*/  @P5 IMAD.MOV.U32 R7, RZ, RZ, R9 ;  /* 0x000000ffff075224 */ /* 0x000fe200078e0009 */
[----:B------:R-:W-:Y:S01]  /*166f0*/  @P2 STG.E desc[UR36][R4.64+0x3a4], R141 ;  /* 0x0003a48d04002986 */ /* 0x000fe2000c101924 */
[----:B------:R-:W-:-:S03]  /*16700*/  FMUL R143, R143, R2 ;  /* 0x000000028f8f7220 */ /* 0x000fc60000400000 */
[----:B------:R0:W-:Y:S01]  /*16710*/  @P5 STG.E desc[UR36][R6.64+0x3a0], R3 ;  /* 0x0003a00306005986 */ /* 0x0001e2000c101924 */
[----:B------:R-:W-:Y:S01]  /*16720*/  ISETP.GT.AND P2, PT, R0, 0xf1, P1 ;  /* 0x000000f10000780c */ /* 0x000fe20000f44270 */
[----:B------:R-:W-:Y:S01]  /*16730*/  FMUL R13, R144, R2 ;  /* 0x00000002900d7220 */ /* 0x000fe20000400000 */
[----:B0-----:R-:W-:Y:S02]  /*16740*/  @P3 MOV R6, R8 ;  /* 0x0000000800063202 */ /* 0x001fe40000000f00 */
[----:B------:R-:W-:-:S05]  /*16750*/  @P3 MOV R7, R9 ;  /* 0x0000000900073202 */ /* 0x000fca0000000f00 */
[----:B------:R0:W-:Y:S01]  /*16760*/  @P3 STG.E desc[UR36][R6.64+0x3a4], R143 ;  /* 0x0003a48f06003986 */ /* 0x0001e2000c101924 */
[C---:B------:R-:W-:Y:S01]  /*16770*/  ISETP.GT.AND P3, PT, R0.reuse, 0xf0, P0 ;  /* 0x000000f00000780c */ /* 0x040fe20000764270 */
[----:B------:R-:W-:Y:S02]  /*16780*/  FMUL R145, R145, R2 ;  /* 0x0000000291917220 */ /* 0x000fe40000400000 */
[----:B------:R1:W-:Y:S01]  /*16790*/  @P4 STG.E desc[UR36][R4.64+0x3c0], R13 ;  /* 0x0003c00d04004986 */ /* 0x0003e2000c101924 */
[----:B------:R-:W-:-:S03]  /*167a0*/  ISETP.GT.AND P4, PT, R0, 0xf1, P0 ;  /* 0x000000f10000780c */ /* 0x000fc60000784270 */
[----:B------:R-:W-:Y:S01]  /*167b0*/  @P2 STG.E desc[UR36][R4.64+0x3c4], R145 ;  /* 0x0003c49104002986 */ /* 0x000fe2000c101924 */
[----:B------:R-:W-:Y:S01]  /*167c0*/  ISETP.GT.AND P2, PT, R0, 0xf8, P1 ;  /* 0x000000f80000780c */ /* 0x000fe20000f44270 */
[-C--:B------:R-:W-:Y:S01]  /*167d0*/  FMUL R3, R146, R2.reuse ;  /* 0x0000000292037220 */ /* 0x080fe20000400000 */
[C---:B------:R-:W-:Y:S02]  /*167e0*/  ISETP.GT.AND P1, PT, R0.reuse, 0xf9, P1 ;  /* 0x000000f90000780c */ /* 0x040fe40000f24270 */
[C---:B------:R-:W-:Y:S01]  /*167f0*/  ISETP.GT.AND P5, PT, R0.reuse, 0xf8, P0 ;  /* 0x000000f80000780c */ /* 0x040fe200007a4270 */
[----:B0-----:R-:W-:Y:S01]  /*16800*/  @P3 IMAD.MOV.U32 R6, RZ, RZ, R8 ;  /* 0x000000ffff063224 */ /* 0x001fe200078e0008 */
[----:B------:R-:W-:Y:S01]  /*16810*/  @P3 MOV R7, R9 ;  /* 0x0000000900073202 */ /* 0x000fe20000000f00 */
[-C--:B------:R-:W-:Y:S01]  /*16820*/  FMUL R147, R147, R2.reuse ;  /* 0x0000000293937220 */ /* 0x080fe20000400000 */
[----:B------:R-:W-:Y:S01]  /*16830*/  ISETP.GT.AND P0, PT, R0, 0xf9, P0 ;  /* 0x000000f90000780c */ /* 0x000fe20000704270 */
[----:B------:R-:W-:-:S02]  /*16840*/  FMUL R11, R148, R2 ;  /* 0x00000002940b7220 */ /* 0x000fc40000400000 */
[----:B------:R0:W-:Y:S01]  /*16850*/  @P3 STG.E desc[UR36][R6.64+0x3c0], R3 ;  /* 0x0003c00306003986 */ /* 0x0001e2000c101924 */
[-C--:B------:R-:W-:Y:S01]  /*16860*/  FMUL R149, R149, R2.reuse ;  /* 0x0000000295957220 */ /* 0x080fe20000400000 */
[-C--:B-1----:R-:W-:Y:S01]  /*16870*/  FMUL R13, R150, R2.reuse ;  /* 0x00000002960d7220 */ /* 0x082fe20000400000 */
[----:B------:R-:W-:Y:S01]  /*16880*/  FMUL R151, R151, R2 ;  /* 0x0000000297977220 */ /* 0x000fe20000400000 */
[----:B0-----:R-:W-:Y:S01]  /*16890*/  @P4 MOV R6, R8 ;  /* 0x0000000800064202 */ /* 0x001fe20000000f00 */
[----:B------:R-:W-:-:S05]  /*168a0*/  @P4 IMAD.MOV.U32 R7, RZ, RZ, R9 ;  /* 0x000000ffff074224 */ /* 0x000fca00078e0009 */
[----:B------:R-:W-:Y:S04]  /*168b0*/  @P4 STG.E desc[UR36][R6.64+0x3c4], R147 ;  /* 0x0003c49306004986 */ /* 0x000fe8000c101924 */
[----:B------:R-:W-:Y:S04]  /*168c0*/  @P2 STG.E desc[UR36][R4.64+0x3e0], R11 ;  /* 0x0003e00b04002986 */ /* 0x000fe8000c101924 */
[----:B------:R0:W-:Y:S02]  /*168d0*/  @P1 STG.E desc[UR36][R4.64+0x3e4], R149 ;  /* 0x0003e49504001986 */ /* 0x0001e4000c101924 */
[----:B0-----:R-:W-:-:S02]  /*168e0*/  @P5 MOV R4, R8 ;  /* 0x0000000800045202 */ /* 0x001fc40000000f00 */
[----:B------:R-:W-:-:S05]  /*168f0*/  @P5 MOV R5, R9 ;  /* 0x0000000900055202 */ /* 0x000fca0000000f00 */
[----:B------:R0:W-:Y:S04]  /*16900*/  @P5 STG.E desc[UR36][R4.64+0x3e0], R13 ;  /* 0x0003e00d04005986 */ /* 0x0001e8000c101924 */
[----:B------:R0:W-:Y:S02]  /*16910*/  @P0 STG.E desc[UR36][R8.64+0x3e4], R151 ;  /* 0x0003e49708000986 */ /* 0x0001e4000c101924 */
.L_x_542:
[----:B------:R-:W-:Y:S05]  /*16920*/  BSYNC B0 ;  /* 0x0000000000007941 */ /* 0x000fea0003800000 */
.L_x_34:
[----:B0-----:R-:W5:Y:S04]  /*16930*/  LDL.LU R5, [R1+0x200] ;  /* 0x0002000001057983 */ /* 0x001f680000300800 */
[----:B------:R-:W5:Y:S01]  /*16940*/  LDL.LU R4, [R1+0x204] ;  /* 0x0002040001047983 */ /* 0x000f620000300800 */
[----:B------:R-:W-:Y:S01]  /*16950*/  ULDC UR4, c[0x0][0xc] ;  /* 0x0000030000047ab9 */ /* 0x000fe20000000800 */
[----:B------:R-:W-:Y:S01]  /*16960*/  ULDC UR5, c[0x0][0x10] ;  /* 0x0000040000057ab9 */ /* 0x000fe20000000800 */
[----:B------:R-:W5:Y:S01]  /*16970*/  LDC R3, c[0x0][0x14] ;  /* 0x00000500ff037b82 */ /* 0x000f620000000800 */
[----:B------:R-:W-:Y:S01]  /*16980*/  UIMAD.WIDE.U32 UR4, UR4, UR5, URZ ;  /* 0x00000005040472a5 */ /* 0x000fe2000f8e003f */
[----:B------:R-:W-:Y:S01]  /*16990*/  PRMT R0, RZ, 0x7610, R0 ;  /* 0x00007610ff007816 */ /* 0x000fe20000000000 */
[----:B------:R-:W-:Y:S01]  /*169a0*/  UMOV UR42, 0xffffffff ;  /* 0xffffffff002a7882 */ /* 0x000fe20000000000 */
[----:B------:R-:W-:-:S03]  /*169b0*/  UMOV UR43, 0xffffffff ;  /* 0xffffffff002b7882 */ /* 0x000fc60000000000 */
[----:B-----5:R-:W-:-:S04]  /*169c0*/  IMAD.WIDE.U32 R4, R3, UR4, R4 ;  /* 0x0000000403047c25 */ /* 0x020fc8000f8e0004 */
[----:B------:R-:W-:Y:S01]  /*169d0*/  IMAD R3, R3, UR5, RZ ;  /* 0x0000000503037c24 */ /* 0x000fe2000f8e02ff */
[----:B-1----:R-:W-:Y:S01]  /*169e0*/  MOV R7, R4 ;  /* 0x0000000400077202 */ /* 0x002fe20000000f00 */
[----:B------:R-:W-:Y:S02]  /*169f0*/  ULDC.64 UR4, c[0x0][0x650] ;  /* 0x0001940000047ab9 */ /* 0x000fe40000000a00 */
[----:B------:R-:W-:Y:S01]  /*16a00*/  IMAD.IADD R6, R5, 0x1, R3 ;  /* 0x0000000105067824 */ /* 0x000fe200078e0203 */
[----:B------:R-:W-:-:S04]  /*16a10*/  ISETP.GE.U32.AND P0, PT, R4, UR4, PT ;  /* 0x0000000404007c0c */ /* 0x000fc8000bf06070 */
[----:B------:R0:W-:Y:S01]  /*16a20*/  STL [R1+0x200], R6 ;  /* 0x0002000601007387 */ /* 0x0001e20000100800 */
[----:B------:R-:W-:-:S03]  /*16a30*/  ISETP.GE.U32.AND.EX P0, PT, R6, UR5, PT, P0 ;  /* 0x0000000506007c0c */ /* 0x000fc6000bf06100 */
[----:B------:R0:W-:Y:S10]  /*16a40*/  STL [R1+0x204], R7 ;  /* 0x0002040701007387 */ /* 0x0001f40000100800 */
[----:B0-----:R-:W-:Y:S05]  /*16a50*/  @P0 BRA `(.L_x_543) ;  /* 0x0000000400880947 */ /* 0x001fea0003800000 */
[----:B------:R-:W0:Y:S01]  /*16a60*/  S2UR UR6, SR_CTAID.X ;  /* 0x00000000000679c3 */ /* 0x000e220000002500 */
[----:B------:R-:W-:Y:S01]  /*16a70*/  ULDC.64 UR12, c[0x0][0x628] ;  /* 0x00018a00000c7ab9 */ /* 0x000fe20000000a00 */
[----:B------:R-:W-:Y:S01]  /*16a80*/  ULDC UR4, c[0x0][0x150] ;  /* 0x0000540000047ab9 */ /* 0x000fe20000000800 */
[----:B------:R-:W-:Y:S01]  /*16a90*/  ISETP.NE.U32.AND P0, PT, RZ, UR12, PT ;  /* 0x0000000cff007c0c */ /* 0x000fe2000bf05070 */
[----:B------:R-:W-:Y:S01]  /*16aa0*/  ULDC UR15, c[0x0][0x630] ;  /* 0x00018c00000f7ab9 */ /* 0x000fe20000000800 */
[C---:B------:R-:W-:Y:S01]  /*16ab0*/  R2UR UR16, R7.reuse ;  /* 0x00000000071072ca */ /* 0x040fe200000e0000 */
[----:B------:R-:W-:Y:S01]  /*16ac0*/  ULDC UR19, c[0x0][0x154] ;  /* 0x0000550000137ab9 */ /* 0x000fe20000000800 */
[----:B------:R-:W-:Y:S01]  /*16ad0*/  ISETP.NE.AND.EX P0, PT, RZ, UR13, PT, P0 ;  /* 0x0000000dff007c0c */ /* 0x000fe2000bf05300 */
[----:B------:R-:W1:Y:S01]  /*16ae0*/  S2UR UR18, SR_CTAID.Y ;  /* 0x00000000001279c3 */ /* 0x000e620000002600 */
[----:B------:R-:W-:Y:S02]  /*16af0*/  R2UR UR17, R6 ;  /* 0x00000000061172ca */ /* 0x000fe400000e0000 */
[----:B------:R-:W-:-:S02]  /*16b00*/  R2UR UR10, R7 ;  /* 0x00000000070a72ca */ /* 0x000fc400000e0000 */
[----:B------:R-:W-:Y:S02]  /*16b10*/  R2UR UR11, R6 ;  /* 0x00000000060b72ca */ /* 0x000fe400000e0000 */
[----:B0-----:R-:W-:-:S05]  /*16b20*/  I2FP.F32.U32 R0, UR6 ;  /* 0x0000000600007c45 */ /* 0x001fca0008201000 */
[----:B------:R-:W-:-:S04]  /*16b30*/  FMUL R0, R0, UR4 ;  /* 0x0000000400007c20 */ /* 0x000fc80008400000 */
[----:B------:R0:W0:Y:S01]  /*16b40*/  F2I.U32.TRUNC.NTZ R3, R0 ;  /* 0x0000000000037305 */ /* 0x000022000020f000 */
[----:B-1----:R-:W-:Y:S05]  /*16b50*/  @!P0 BRA `(.L_x_544) ;  /* 0x0000000000308947 */ /* 0x002fea0003800000 */
        /* <DEDUP_REMOVED lines=12> */
.L_x_544:
[----:B------:R-:W-:Y:S01]  /*16c20*/  USHF.R.U64 UR43, UR10, UR15, UR11 ;  /* 0x0000000f0a2b7299 */ /* 0x000fe2000800120b */
[----:B0-----:R-:W-:Y:S01]  /*16c30*/  I2FP.F32.U32 R0, UR18 ;  /* 0x0000001200007c45 */ /* 0x001fe20008201000 */
[----:B------:R-:W-:Y:S02]  /*16c40*/  USHF.R.U32.HI UR4, URZ, UR15, UR11 ;  /* 0x0000000f3f047299 */ /* 0x000fe4000801160b */
[----:B------:R-:W-:Y:S02]  /*16c50*/  UIADD3 UR10, UP0, URZ, -UR43, URZ ;  /* 0x8000002b3f0a7290 */ /* 0x000fe4000ff1e03f */
[----:B------:R-:W-:Y:S01]  /*16c60*/  FMUL R0, R0, UR19 ;  /* 0x0000001300007c20 */ /* 0x000fe20008400000 */
[----:B------:R-:W-:Y:S01]  /*16c70*/  ULDC.64 UR12, c[0x0][0x620] ;  /* 0x00018800000c7ab9 */ /* 0x000fe20000000a00 */
[----:B------:R-:W-:Y:S01]  /*16c80*/  UIADD3.X UR4, URZ, ~UR4, URZ, UP0, !UPT ;  /* 0x800000043f047290 */ /* 0x000fe200087fe43f */
[----:B------:R-:W-:Y:S01]  /*16c90*/  UMOV UR8, UR16 ;  /* 0x0000001000087c82 */ /* 0x000fe20008000000 */
[----:B------:R-:W-:-:S02]  /*16ca0*/  UMOV UR9, UR17 ;  /* 0x0000001100097c82 */ /* 0x000fc40008000000 */
[----:B------:R-:W-:Y:S01]  /*16cb0*/  UIMAD UR4, UR4, UR12, URZ ;  /* 0x0000000c040472a4 */ /* 0x000fe2000f8e023f */
[----:B------:R-:W0:Y:S01]  /*16cc0*/  F2I.U32.TRUNC.NTZ R0, R0 ;  /* 0x0000000000007305 */ /* 0x000e22000020f000 */
[----:B------:R-:W-:Y:S01]  /*16cd0*/  UIMAD.WIDE.U32 UR8, UR10, UR12, UR8 ;  /* 0x0000000c0a0872a5 */ /* 0x000fe2000f8e0008 */
[----:B------:R-:W-:Y:S01]  /*16ce0*/  R2UR UR12, R3 ;  /* 0x00000000030c72ca */ /* 0x000fe200000e0000 */
[----:B------:R-:W-:Y:S01]  /*16cf0*/  UIMAD UR10, UR10, UR13, UR4 ;  /* 0x0000000d0a0a72a4 */ /* 0x000fe2000f8e0204 */
[----:B------:R-:W-:Y:S01]  /*16d00*/  ULDC UR11, c[0x0][0x618] ;  /* 0x00018600000b7ab9 */ /* 0x000fe20000000800 */
[----:B------:R-:W-:Y:S02]  /*16d10*/  ULDC UR21, c[0x0][0x658] ;  /* 0x0001960000157ab9 */ /* 0x000fe40000000800 */
[----:B------:R-:W-:Y:S01]  /*16d20*/  UIADD3 UR9, UR9, UR10, URZ ;  /* 0x0000000a09097290 */ /* 0x000fe2000fffe03f */
[----:B------:R-:W-:Y:S01]  /*16d30*/  UMOV UR15, 0xffffffff ;  /* 0xffffffff000f7882 */ /* 0x000fe20000000000 */
[----:B------:R-:W-:Y:S01]  /*16d40*/  ULDC.64 UR4, c[0x0][0x640] ;  /* 0x0001900000047ab9 */ /* 0x000fe20000000a00 */
[----:B------:R-:W-:Y:S01]  /*16d50*/  USHF.L.U32 UR15, UR15, UR21, URZ ;  /* 0x000000150f0f7299 */ /* 0x000fe2000800063f */
[----:B------:R-:W-:Y:S01]  /*16d60*/  ISETP.NE.U32.AND P0, PT, RZ, UR4, PT ;  /* 0x00000004ff007c0c */ /* 0x000fe2000bf05070 */
[----:B------:R-:W-:-:S02]  /*16d70*/  USHF.R.U64 UR16, UR8, UR11, UR9 ;  /* 0x0000000b08107299 */ /* 0x000fc40008001209 */
[----:B------:R-:W-:Y:S01]  /*16d80*/  USHF.R.U32.HI UR8, URZ, UR11, UR9 ;  /* 0x0000000b3f087299 */ /* 0x000fe20008011609 */
[----:B0-----:R-:W-:Y:S01]  /*16d90*/  R2UR UR14, R0 ;  /* 0x00000000000e72ca */ /* 0x001fe200000e0000 */
[----:B------:R-:W-:Y:S01]  /*16da0*/  ULDC UR17, c[0x0][0x608] ;  /* 0x0001820000117ab9 */ /* 0x000fe20000000800 */
[----:B------:R-:W-:Y:S01]  /*16db0*/  ULOP3.LUT UR41, URZ, UR15, URZ, 0x33, !UPT ;  /* 0x0000000f3f297292 */ /* 0x000fe2000f8e333f */
[----:B------:R-:W-:Y:S01]  /*16dc0*/  ISETP.NE.AND.EX P0, PT, RZ, UR5, PT, P0 ;  /* 0x00000005ff007c0c */ /* 0x000fe2000bf05300 */
[----:B------:R-:W-:Y:S02]  /*16dd0*/  USHF.R.U64 UR15, UR16, UR17, UR8 ;  /* 0x00000011100f7299 */ /* 0x000fe40008001208 */
[----:B------:R-:W-:Y:S02]  /*16de0*/  USHF.R.U32.HI UR8, URZ, UR17, UR8 ;  /* 0x000000113f087299 */ /* 0x000fe40008011608 */
[----:B------:R-:W-:Y:S02]  /*16df0*/  UIADD3 UR12, -UR12, URZ, URZ ;  /* 0x0000003f0c0c7290 */ /* 0x000fe4000fffe13f */
[----:B------:R-:W-:Y:S01]  /*16e00*/  USHF.R.U64 UR17, UR15, UR21, UR8 ;  /* 0x000000150f117299 */ /* 0x000fe20008001208 */
[----:B------:R-:W-:Y:S01]  /*16e10*/  UMOV UR19, 0x1 ;  /* 0x0000000100137882 */ /* 0x000fe20000000000 */
[----:B------:R-:W-:Y:S01]  /*16e20*/  ULDC UR13, c[0x0][0x144] ;  /* 0x00005100000d7ab9 */ /* 0x000fe20000000800 */
[----:B------:R-:W-:Y:S01]  /*16e30*/  ULDC UR7, c[0x0][0x600] ;  /* 0x0001800000077ab9 */ /* 0x000fe20000000800 */
[----:B------:R-:W-:-:S02]  /*16e40*/  USHF.L.U32 UR24, UR19, UR21, URZ ;  /* 0x0000001513187299 */ /* 0x000fc4000800063f */
[----:B------:R-:W-:Y:S02]  /*16e50*/  USHF.R.U32.HI UR8, URZ, UR21, UR8 ;  /* 0x000000153f087299 */ /* 0x000fe40008011608 */
[----:B------:R-:W-:Y:S02]  /*16e60*/  UIMAD UR21, UR13, UR12, UR6 ;  /* 0x0000000c0d1572a4 */ /* 0x000fe4000f8e0206 */
[----:B------:R-:W-:Y:S02]  /*16e70*/  UIADD3 UR20, UR7, -0x1, URZ ;  /* 0xffffffff07147890 */ /* 0x000fe4000fffe03f */
[----:B------:R-:W-:Y:S01]  /*16e80*/  UIADD3 UR19, -UR14, URZ, URZ ;  /* 0x0000003f0e137290 */ /* 0x000fe2000fffe13f */
[----:B------:R-:W-:Y:S01]  /*16e90*/  ULDC UR25, c[0x0][0x148] ;  /* 0x0000520000197ab9 */ /* 0x000fe20000000800 */
[----:B------:R-:W-:Y:S01]  /*16ea0*/  ULDC UR22, c[0x0][0x648] ;  /* 0x0001920000167ab9 */ /* 0x000fe20000000800 */
[----:B------:R-:W-:Y:S01]  /*16eb0*/  ULDC UR23, c[0x0][0x638] ;  /* 0x00018e0000177ab9 */ /* 0x000fe20000000800 */
        /* <DEDUP_REMOVED lines=14> */
.L_x_545:
[----:B------:R-:W-:Y:S01]  /*16fa0*/  UISETP.NE.AND UP0, UPT, UR45, URZ, UPT ;  /* 0x0000003f2d00728c */ /* 0x000fe2000bf05270 */
[----:B------:R-:W-:Y:S01]  /*16fb0*/  MOV R0, 0x1 ;  /* 0x0000000100007802 */ /* 0x000fe20000000f00 */
[----:B------:R-:W-:Y:S02]  /*16fc0*/  USHF.R.U64 UR4, UR6, UR22, UR8 ;  /* 0x0000001606047299 */ /* 0x000fe40008001208 */
[----:B------:R-:W-:Y:S02]  /*16fd0*/  ULOP3.LUT UR41, UR15, UR41, URZ, 0xc0, !UPT ;  /* 0x000000290f297292 */ /* 0x000fe4000f8ec03f */
[----:B------:R-:W-:Y:S02]  /*16fe0*/  UIADD3 UR5, -UR4, URZ, URZ ;  /* 0x0000003f04057290 */ /* 0x000fe4000fffe13f */
[----:B------:R-:W-:Y:S02]  /*16ff0*/  UIMAD UR41, UR24, UR4, UR41 ;  /* 0x00000004182972a4 */ /* 0x000fe4000f8e0229 */
[----:B------:R-:W-:-:S02]  /*17000*/  ULOP3.LUT UR16, UR16, UR20, URZ, 0xc0, !UPT ;  /* 0x0000001410107292 */ /* 0x000fc4000f8ec03f */
[----:B------:R-:W-:Y:S02]  /*17010*/  @UP0 UIMAD UR21, UR25, UR19, UR18 ;  /* 0x00000013191502a4 */ /* 0x000fe4000f8e0212 */
[----:B------:R-:W-:-:S03]  /*17020*/  UIMAD UR4, UR5, UR23, UR17 ;  /* 0x00000017050472a4 */ /* 0x000fc6000f8e0211 */
[----:B------:R-:W-:Y:S01]  /*17030*/  ULDC UR5, c[0x0][0x610] ;  /* 0x0001840000057ab9 */ /* 0x000fe20000000800 */
[----:B------:R-:W-:Y:S02]  /*17040*/  UIMAD UR4, UR4, UR7, UR16 ;  /* 0x00000007040472a4 */ /* 0x000fe4000f8e0210 */
[----:B------:R-:W-:-:S04]  /*17050*/  UIMAD UR41, UR41, UR5, UR21 ;  /* 0x00000005292972a4 */ /* 0x000fc8000f8e0215 */
[----:B------:R-:W-:Y:S02]  /*17060*/  USEL UR42, UR4, UR41, !UP0 ;  /* 0x00000029042a7287 */ /* 0x000fe4000c000000 */
[----:B------:R-:W-:-:S12]  /*17070*/  USEL UR41, UR41, UR4, !UP0 ;  /* 0x0000000429297287 */ /* 0x000fd8000c000000 */
.L_x_543:
[----:B------:R-:W-:-:S13]  /*17080*/  LOP3.LUT P0, RZ, R0, 0xff, RZ, 0xc0, !PT ;  /* 0x000000ff00ff7812 */ /* 0x000fda000780c0ff */
[----:B------:R-:W-:Y:S05]  /*17090*/  @P0 BRA `(.L_x_546) ;  /* 0xfffffea000a00947 */ /* 0x000fea000383ffff */
[----:B------:R-:W-:Y:S05]  /*170a0*/  EXIT ;  /* 0x000000000000794d */ /* 0x000fea0003800000 */
.L_x_7:
[----:B------:R-:W2:Y:S01]  /*170b0*/  LDL R5, [R1+0x204] ;  /* 0x0002040001057983 */ /* 0x000ea20000100800 */
[----:B------:R-:W-:-:S03]  /*170c0*/  ULDC.64 UR4, c[0x0][0x650] ;  /* 0x0001940000047ab9 */ /* 0x000fc60000000a00 */
[----:B------:R-:W3:Y:S01]  /*170d0*/  LDL R4, [R1+0x200] ;  /* 0x0002000001047983 */ /* 0x000ee20000100800 */
[----:B------:R-:W-:Y:S01]  /*170e0*/  PRMT R0, RZ, 0x7610, R0 ;  /* 0x00007610ff007816 */ /* 0x000fe20000000000 */
[----:B------:R-:W-:Y:S01]  /*170f0*/  IMAD.MOV.U32 R3, RZ, RZ, -0x1 ;  /* 0xffffffffff037424 */ /* 0x000fe200078e00ff */
[----:B------:R-:W-:Y:S02]  /*17100*/  MOV R2, 0xffffffff ;  /* 0xffffffff00027802 */ /* 0x000fe40000000f00 */
[----:B------:R-:W-:Y:S02]  /*17110*/  MOV R10, 0xffffffff ;  /* 0xffffffff000a7802 */ /* 0x000fe40000000f00 */
[----:B--2---:R-:W-:-:S04]  /*17120*/  ISETP.GE.U32.AND P0, PT, R5, UR4, PT ;  /* 0x0000000405007c0c */ /* 0x004fc8000bf06070 */
[----:B---3--:R-:W-:-:S13]  /*17130*/  ISETP.GE.U32.AND.EX P0, PT, R4, UR5, PT, P0 ;  /* 0x0000000504007c0c */ /* 0x008fda000bf06100 */
        /* <DEDUP_REMOVED lines=21> */
.L_x_548:
[----:B------:R-:W-:Y:S01]  /*17290*/  USHF.R.U64 UR4, UR14, UR19, UR15 ;  /* 0x000000130e047299 */ /* 0x000fe2000800120f */
[----:B------:R-:W-:Y:S01]  /*172a0*/  R2UR UR7, R4 ;  /* 0x00000000040772ca */ /* 0x000fe200000e0000 */
[----:B------:R-:W-:Y:S02]  /*172b0*/  USHF.R.U32.HI UR5, URZ, UR19, UR15 ;  /* 0x000000133f057299 */ /* 0x000fe4000801160f */
[----:B------:R-:W-:Y:S01]  /*172c0*/  UIADD3 UR13, UP0, URZ, -UR4, URZ ;  /* 0x800000043f0d7290 */ /* 0x000fe2000ff1e03f */
[----:B------:R-:W-:Y:S01]  /*172d0*/  ULDC.64 UR14, c[0x0][0x620] ;  /* 0x00018800000e7ab9 */ /* 0x000fe20000000a00 */
[----:B------:R-:W-:Y:S02]  /*172e0*/  UMOV UR6, UR20 ;  /* 0x0000001400067c82 */ /* 0x000fe40008000000 */
[----:B------:R-:W-:Y:S02]  /*172f0*/  UIADD3.X UR5, URZ, ~UR5, URZ, UP0, !UPT ;  /* 0x800000053f057290 */ /* 0x000fe400087fe43f */
[----:B------:R-:W-:-:S02]  /*17300*/  UISETP.NE.AND UP1, UPT, UR45, URZ, UPT ;  /* 0x0000003f2d00728c */ /* 0x000fc4000bf25270 */
[----:B------:R-:W-:Y:S02]  /*17310*/  UIMAD UR5, UR5, UR14, URZ ;  /* 0x0000000e050572a4 */ /* 0x000fe4000f8e023f */
[----:B------:R-:W-:Y:S02]  /*17320*/  UIMAD.WIDE.U32 UR6, UR13, UR14, UR6 ;  /* 0x0000000e0d0672a5 */ /* 0x000fe4000f8e0006 */
[----:B------:R-:W-:Y:S01]  /*17330*/  UIMAD UR5, UR13, UR15, UR5 ;  /* 0x0000000f0d0572a4 */ /* 0x000fe2000f8e0205 */
[----:B------:R-:W-:Y:S02]  /*17340*/  ULDC UR14, c[0x0][0x608] ;  /* 0x00018200000e7ab9 */ /* 0x000fe40000000800 */
[----:B------:R-:W-:Y:S01]  /*17350*/  ULDC UR13, c[0x0][0x618] ;  /* 0x00018600000d7ab9 */ /* 0x000fe20000000800 */
[----:B------:R-:W-:Y:S01]  /*17360*/  UIADD3 UR5, UR7, UR5, URZ ;  /* 0x0000000507057290 */ /* 0x000fe2000fffe03f */
[----:B------:R-:W-:Y:S01]  /*17370*/  ULDC UR22, c[0x0][0x658] ;  /* 0x0001960000167ab9 */ /* 0x000fe20000000800 */
[----:B------:R-:W-:-:S02]  /*17380*/  @UP1 UIMAD UR8, UR11, UR12, UR10 ;  /* 0x0000000c0b0812a4 */ /* 0x000fc4000f8e020a */
[----:B------:R-:W-:Y:S02]  /*17390*/  USHF.R.U64 UR17, UR6, UR13, UR5 ;  /* 0x0000000d06117299 */ /* 0x000fe40008001205 */
[----:B------:R-:W-:Y:S01]  /*173a0*/  USHF.R.U32.HI UR5, URZ, UR13, UR5 ;  /* 0x0000000d3f057299 */ /* 0x000fe20008011605 */
[----:B------:R-:W-:Y:S01]  /*173b0*/  ULDC.64 UR6, c[0x0][0x640] ;  /* 0x0001900000067ab9 */ /* 0x000fe20000000a00 */
[----:B------:R-:W-:Y:S01]  /*173c0*/  UMOV UR10, 0xffffffff ;  /* 0xffffffff000a7882 */ /* 0x000fe20000000000 */
[----:B------:R-:W-:Y:S01]  /*173d0*/  ISETP.NE.U32.AND P0, PT, RZ, UR6, PT ;  /* 0x00000006ff007c0c */ /* 0x000fe2000bf05070 */
[----:B------:R-:W-:Y:S02]  /*173e0*/  USHF.R.U64 UR18, UR17, UR14, UR5 ;  /* 0x0000000e11127299 */ /* 0x000fe40008001205 */
[----:B------:R-:W-:Y:S01]  /*173f0*/  USHF.R.U32.HI UR5, URZ, UR14, UR5 ;  /* 0x0000000e3f057299 */ /* 0x000fe20008011605 */
[----:B------:R-:W-:Y:S01]  /*17400*/  ISETP.NE.AND.EX P0, PT, RZ, UR7, PT, P0 ;  /* 0x00000007ff007c0c */ /* 0x000fe2000bf05300 */
[----:B------:R-:W-:-:S02]  /*17410*/  USHF.L.U32 UR11, UR10, UR22, URZ ;  /* 0x000000160a0b7299 */ /* 0x000fc4000800063f */
[----:B------:R-:W-:Y:S01]  /*17420*/  USHF.R.U64 UR19, UR18, UR22, UR5 ;  /* 0x0000001612137299 */ /* 0x000fe20008001205 */
[----:B------:R-:W-:Y:S01]  /*17430*/  ULDC UR20, c[0x0][0x600] ;  /* 0x0001800000147ab9 */ /* 0x000fe20000000800 */
[----:B------:R-:W-:Y:S02]  /*17440*/  USHF.R.U32.HI UR10, URZ, UR22, UR5 ;  /* 0x000000163f0a7299 */ /* 0x000fe40008011605 */
[----:B------:R-:W-:Y:S02]  /*17450*/  UIADD3 UR21, UR20, -0x1, URZ ;  /* 0xffffffff14157890 */ /* 0x000fe4000fffe03f */
[----:B------:R-:W-:Y:S01]  /*17460*/  ULOP3.LUT UR26, URZ, UR11, URZ, 0x33, !UPT ;  /* 0x0000000b3f1a7292 */ /* 0x000fe2000f8e333f */
        /* <DEDUP_REMOVED lines=17> */
.L_x_549:
[----:B------:R-:W-:Y:S01]  /*17580*/  USHF.R.U64 UR6, UR5, UR23, UR10 ;  /* 0x0000001705067299 */ /* 0x000fe2000800120a */
[----:B------:R-:W-:Y:S01]  /*17590*/  IMAD.MOV.U32 R0, RZ, RZ, 0x1 ;  /* 0x00000001ff007424 */ /* 0x000fe200078e00ff */
[----:B------:R-:W-:Y:S01]  /*175a0*/  USHF.L.U32 UR25, UR25, UR22, URZ ;  /* 0x0000001619197299 */ /* 0x000fe2000800063f */
[----:B------:R-:W-:Y:S01]  /*175b0*/  MOV R10, UR4 ;  /* 0x00000004000a7c02 */ /* 0x000fe20008000f00 */
[----:B------:R-:W-:Y:S02]  /*175c0*/  ULOP3.LUT UR5, UR18, UR26, URZ, 0xc0, !UPT ;  /* 0x0000001a12057292 */ /* 0x000fe4000f8ec03f */
[----:B------:R-:W-:Y:S02]  /*175d0*/  UIADD3 UR7, -UR6, URZ, URZ ;  /* 0x0000003f06077290 */ /* 0x000fe4000fffe13f */
[----:B------:R-:W-:Y:S02]  /*175e0*/  UIMAD UR6, UR25, UR6, UR5 ;  /* 0x00000006190672a4 */ /* 0x000fe4000f8e0205 */
[----:B------:R-:W-:-:S02]  /*175f0*/  ULOP3.LUT UR17, UR17, UR21, URZ, 0xc0, !UPT ;  /* 0x0000001511117292 */ /* 0x000fc4000f8ec03f */
[----:B------:R-:W-:Y:S02]  /*17600*/  UIMAD UR5, UR7, UR24, UR19 ;  /* 0x00000018070572a4 */ /* 0x000fe4000f8e0213 */
[----:B------:R-:W-:Y:S01]  /*17610*/  UISETP.NE.AND UP0, UPT, UR45, URZ, UPT ;  /* 0x0000003f2d00728c */ /* 0x000fe2000bf05270 */
[----:B------:R-:W-:Y:S01]  /*17620*/  ULDC UR7, c[0x0][0x610] ;  /* 0x0001840000077ab9 */ /* 0x000fe20000000800 */
[----:B------:R-:W-:Y:S02]  /*17630*/  UIMAD UR5, UR5, UR20, UR17 ;  /* 0x00000014050572a4 */ /* 0x000fe4000f8e0211 */
[----:B------:R-:W-:-:S04]  /*17640*/  UIMAD UR8, UR6, UR7, UR8 ;  /* 0x00000007060872a4 */ /* 0x000fc8000f8e0208 */
[----:B------:R-:W-:Y:S02]  /*17650*/  USEL UR6, UR5, UR8, !UP0 ;  /* 0x0000000805067287 */ /* 0x000fe4000c000000 */
[----:B------:R-:W-:-:S04]  /*17660*/  USEL UR8, UR8, UR5, !UP0 ;  /* 0x0000000508087287 */ /* 0x000fc8000c000000 */
[----:B------:R-:W-:Y:S02]  /*17670*/  MOV R2, UR6 ;  /* 0x0000000600027c02 */ /* 0x000fe40008000f00 */
[----:B------:R-:W-:-:S07]  /*17680*/  IMAD.U32 R3, RZ, RZ, UR8 ;  /* 0x00000008ff037e24 */ /* 0x000fce000f8e00ff */
.L_x_547:
[----:B------:R-:W-:-:S08]  /*17690*/  NOP ;  /* 0x0000000000007918 */ /* 0x000fd00000000000 */
[----:B0-----:R-:W0:-:S00]  /*176a0*/  USETMAXREG.DEALLOC.CTAPOOL 0x18 ;  /* 0x00000018000079c8 */ /* 0x001e0000080e0500 */
[----:B------:R-:W-:-:S13]  /*176b0*/  ISETP.NE.AND P0, PT, RZ, UR9, PT ;  /* 0x00000009ff007c0c */ /* 0x000fda000bf05270 */
[----:B------:R-:W-:Y:S05]  /*176c0*/  @P0 EXIT ;  /* 0x000000000000094d */ /* 0x000fea0003800000 */
[----:B0-----:R-:W-:Y:S02]  /*176d0*/  LOP3.LUT P0, RZ, R0, 0xff, RZ, 0xc0, !PT ;  /* 0x000000ff00ff7812 */ /* 0x001fe4000780c0ff */
[----:B------:R-:W-:Y:S02]  /*176e0*/  MOV R7, 0x1 ;  /* 0x0000000100077802 */ /* 0x000fe40000000f00 */
[----:B------:R-:W-:-:S09]  /*176f0*/  MOV R6, RZ ;  /* 0x000000ff00067202 */ /* 0x000fd20000000f00 */
[----:B------:R-:W-:Y:S05]  /*17700*/  @!P0 BRA `(.L_x_550) ;  /* 0x0000000c00748947 */ /* 0x000fea0003800000 */
[----:B------:R-:W0:Y:S01]  /*17710*/  S2UR UR14, SR_CgaCtaId ;  /* 0x00000000000e79c3 */ /* 0x000e220000008800 */
[----:B------:R-:W-:Y:S01]  /*17720*/  ULDC UR4, c[0x0][0x28c] ;  /* 0x0000a30000047ab9 */ /* 0x000fe20000000800 */
[----:B------:R-:W-:Y:S01]  /*17730*/  ULDC UR8, c[0x0][0x658] ;  /* 0x0001960000087ab9 */ /* 0x000fe20000000800 */
[----:B------:R-:W-:Y:S01]  /*17740*/  UIADD3 UR9, UR4, 0x1f, URZ ;  /* 0x0000001f04097890 */ /* 0x000fe2000fffe03f */
[----:B------:R-:W-:Y:S01]  /*17750*/  BSSY B0, `(.L_x_550) ;  /* 0x00000d8000007945 */ /* 0x000fe20003800000 */
[----:B------:R-:W-:Y:S01]  /*17760*/  UMOV UR7, 0xffffffff ;  /* 0xffffffff00077882 */ /* 0x000fe20000000000 */
[----:B------:R-:W-:Y:S01]  /*17770*/  ULDC UR6, c[0x0][0xc] ;  /* 0x0000030000067ab9 */ /* 0x000fe20000000800 */
[----:B------:R-:W-:Y:S01]  /*17780*/  USHF.L.U32 UR11, UR7, UR8, URZ ;  /* 0x00000008070b7299 */ /* 0x000fe2000800063f */
[----:B------:R-:W-:Y:S01]  /*17790*/  IMAD.MOV.U32 R9, RZ, RZ, 0x1 ;  /* 0x00000001ff097424 */ /* 0x000fe200078e00ff */
[----:B------:R-:W-:Y:S01]  /*177a0*/  USHF.R.S32.HI UR10, URZ, 0x1f, UR9 ;  /* 0x0000001f3f0a7899 */ /* 0x000fe20008011409 */
[----:B------:R-:W-:Y:S01]  /*177b0*/  MOV R7, 0x1 ;  /* 0x0000000100077802 */ /* 0x000fe20000000f00 */
[----:B------:R-:W-:Y:S01]  /*177c0*/  ULDC UR5, c[0x0][0x600] ;  /* 0x0001800000057ab9 */ /* 0x000fe20000000800 */
[----:B------:R-:W-:Y:S01]  /*177d0*/  ULDC UR7, c[0x0][0x10] ;  /* 0x0000040000077ab9 */ /* 0x000fe20000000800 */
[----:B------:R-:W-:Y:S01]  /*177e0*/  UMOV UR12, 0x1 ;  /* 0x00000001000c7882 */ /* 0x000fe20000000000 */
[----:B------:R-:W-:Y:S01]  /*177f0*/  UIADD3 UR4, UR5, -0x1, URZ ;  /* 0xffffffff05047890 */ /* 0x000fe2000fffe03f */
[----:B------:R-:W-:Y:S01]  /*17800*/  MOV R6, RZ ;  /* 0x000000ff00067202 */ /* 0x000fe20000000f00 */
[----:B------:R-:W-:-:S02]  /*17810*/  UIMAD.WIDE.U32 UR6, UR6, UR7, URZ ;  /* 0x00000007060672a5 */ /* 0x000fc4000f8e003f */
[----:B------:R-:W-:Y:S02]  /*17820*/  USHF.L.U32 UR5, UR12, UR8, URZ ;  /* 0x000000080c057299 */ /* 0x000fe4000800063f */
[----:B------:R-:W-:Y:S01]  /*17830*/  ULEA.HI UR10, UR10, UR9, URZ, 0x5 ;  /* 0x000000090a0a7291 */ /* 0x000fe2000f8f283f */
[----:B------:R-:W-:Y:S01]  /*17840*/  ULDC UR8, c[0x0][0x14] ;  /* 0x0000050000087ab9 */ /* 0x000fe20000000800 */
[----:B------:R-:W-:Y:S01]  /*17850*/  ULOP3.LUT UR26, UR40, 0x2, URZ, 0xfc, !UPT ;  /* 0x00000002281a7892 */ /* 0x000fe2000f8efc3f */
[----:B0-----:R-:W-:Y:S01]  /*17860*/  IMAD.U32 R0, RZ, RZ, UR14 ;  /* 0x0000000eff007e24 */ /* 0x001fe2000f8e00ff */
[----:B------:R-:W-:Y:S02]  /*17870*/  UIMAD UR13, UR7, UR8, URZ ;  /* 0x00000008070d72a4 */ /* 0x000fe4000f8e023f */
[----:B------:R-:W-:Y:S02]  /*17880*/  UIMAD.WIDE.U32 UR22, UR6, UR8, URZ ;  /* 0x00000008061672a5 */ /* 0x000fe4000f8e003f */
[----:B------:R-:W-:-:S02]  /*17890*/  USHF.R.S32.HI UR7, URZ, 0x5, UR10 ;  /* 0x000000053f077899 */ /* 0x000fc4000801140a */
[----:B------:R-:W-:Y:S02]  /*178a0*/  ULOP3.LUT UR6, URZ, UR11, URZ, 0x33, !UPT ;  /* 0x0000000b3f067292 */ /* 0x000fe4000f8e333f */
[----:B------:R-:W-:Y:S02]  /*178b0*/  UIADD3 UR13, UR23, UR13, URZ ;  /* 0x0000000d170d7290 */ /* 0x000fe4000fffe03f */
[----:B------:R-:W-:Y:S01]  /*178c0*/  UIADD3 UR27, UR7, 0x1, URZ ;  /* 0x00000001071b7890 */ /* 0x000fe2000fffe03f */
[----:B------:R-:W-:-:S11]  /*178d0*/  ULDC.64 UR24, c[0x0][0x198] ;  /* 0x0000660000187ab9 */ /* 0x000fd60000000a00 */
.L_x_561:
[----:B------:R-:W-:-:S03]  /*178e0*/  UMOV UR8, 0xffffffff ;  /* 0xffffffff00087882 */ /* 0x000fc60000000000 */
[----:B------:R-:W-:Y:S05]  /*178f0*/  BRA.DIV UR8, `(.L_x_551) ;  /* 0x0000000e08c07947 */ /* 0x000fea000b800000 */
[----:B------:R-:W-:-:S13]  /*17900*/  ELECT P6, URZ, PT ;  /* 0x00000000003f782f */ /* 0x000fda00038c0000 */
.L_x_571:
[----:B------:R-:W0:Y:S01]  /*17910*/  LDC R4, c[0x0][0x28c] ;  /* 0x0000a300ff047b82 */ /* 0x000e220000000800 */
[----:B------:R-:W-:Y:S01]  /*17920*/  BSSY B1, `(.L_x_552) ;  /* 0x000003d000017945 */ /* 0x000fe20003800000 */
[----:B0-----:R-:W-:-:S13]  /*17930*/  ISETP.LT.OR P6, PT, R4, 0x1, !P6 ;  /* 0x000000010400780c */ /* 0x001fda00077c1670 */
[----:B------:R-:W-:Y:S05]  /*17940*/  @P6 BRA `(.L_x_553) ;  /* 0x0000000000e86947 */ /* 0x000fea0003800000 */
[----:B------:R-:W-:Y:S01]  /*17950*/  LEA R3, R3, R0, 0x2 ;  /* 0x0000000003037211 */ /* 0x000fe200078e10ff */
[----:B------:R-:W-:Y:S01]  /*17960*/  IMAD.MOV.U32 R4, RZ, RZ, R7 ;  /* 0x000000ffff047224 */ /* 0x000fe200078e0007 */
[----:B------:R-:W-:Y:S02]  /*17970*/  SHF.L.U32 R2, R2, 0x8, RZ ;  /* 0x0000000802027819 */ /* 0x000fe400000006ff */
[----:B------:R-:W-:Y:S01]  /*17980*/  MOV R12, RZ ;  /* 0x000000ff000c7202 */ /* 0x000fe20000000f00 */
[----:B------:R-:W-:Y:S01]  /*17990*/  IMAD.SHL.U32 R3, R3, 0x40, RZ ;  /* 0x0000004003037824 */ /* 0x000fe200078e00ff */
[----:B------:R-:W-:Y:S02]  /*179a0*/  MOV R14, UR27 ;  /* 0x0000001b000e7c02 */ /* 0x000fe40008000f00 */
[----:B------:R-:W-:-:S07]  /*179b0*/  MOV R5, R6 ;  /* 0x0000000600057202 */ /* 0x000fce0000000f00 */
.L_x_556:
[----:B------:R-:W0:Y:S01]  /*179c0*/  S2UR UR8, SR_CgaCtaId ;  /* 0x00000000000879c3 */ /* 0x000e220000008800 */
[----:B------:R-:W1:Y:S01]  /*179d0*/  S2R R13, SR_TID.X ;  /* 0x00000000000d7919 */ /* 0x000e620000002100 */
[----:B------:R-:W-:Y:S02]  /*179e0*/  MOV R11, 0x400 ;  /* 0x00000400000b7802 */ /* 0x000fe40000000f00 */
[----:B0-----:R-:W-:-:S04]  /*179f0*/  MOV R0, UR8 ;  /* 0x0000000800007c02 */ /* 0x001fc80008000f00 */
[----:B------:R-:W-:Y:S02]  /*17a00*/  LEA R16, R0, R11, 0x18 ;  /* 0x0000000b00107211 */ /* 0x000fe400078ec0ff */
[----:B------:R-:W-:-:S03]  /*17a10*/  SHF.L.U32 R11, R4, 0x1f, RZ ;  /* 0x0000001f040b7819 */ /* 0x000fc600000006ff */
[----:B------:R-:W-:Y:S01]  /*17a20*/  IMAD R8, R5, 0x8, R16 ;  /* 0x0000000805087824 */ /* 0x000fe200078e0210 */
[----:B-1----:R-:W-:-:S03]  /*17a30*/  LOP3.LUT P1, RZ, R13, 0x7f, RZ, 0xc0, !PT ;  /* 0x0000007f0dff7812 */ /* 0x002fc6000782c0ff */
[----:B------:R-:W0:Y:S10]  /*17a40*/  SYNCS.PHASECHK.TRANS64.TRYWAIT P0, [R8+URZ+0x18], R11 ;  /* 0x0000180b080075a7 */ /* 0x000e34000800017f */
[----:B------:R-:W1:Y:S01]  /*17a50*/  @!P1 LDC R13, c[0x0][0x500] ;  /* 0x00014000ff0d9b82 */ /* 0x000e620000000800 */
[----:B0-----:R-:W-:Y:S05]  /*17a60*/  @!P0 BRA `(.L_x_554) ;  /* 0x0000000c00848947 */ /* 0x001fea0003800000 */
.L_x_572:
[----:B------:R-:W-:Y:S01]  /*17a70*/  UPRMT UR8, UR26, 0x9910, URZ ;  /* 0x000099101a087896 */ /* 0x000fe2000800003f */
[----:B-1----:R1:W-:Y:S03]  /*17a80*/  @!P1 SYNCS.ARRIVE.TRANS64 RZ, [R8+URZ], R13 ;  /* 0x0000000d08ff99a7 */ /* 0x0023e6000800003f */
[----:B------:R-:W-:-:S06]  /*17a90*/  UISETP.NE.AND UP0, UPT, UR8, 0x2, UPT ;  /* 0x000000020800788c */ /* 0x000fcc000bf05270 */
[----:B------:R-:W-:-:S13]  /*17aa0*/  PLOP3.LUT P0, PT, PT, PT, UP0, 0x80, 0x0 ;  /* 0x000000000000781c */ /* 0x000fda0003f0f008 */
[----:B-1----:R-:W-:Y:S05]  /*17ab0*/  @P0 BRA `(.L_x_555) ;  /* 0x0000000000040947 */ /* 0x002fea0003800000 */
[----:B------:R-:W-:Y:S01]  /*17ac0*/  BPT.TRAP 0x1 ;  /* 0x000000040000795c */ /* 0x000fe20000300000 */
.L_x_555:
[----:B0-----:R-:W-:Y:S01]  /*17ad0*/  LEA R11, R5, R0, 0x2 ;  /* 0x00000000050b7211 */ /* 0x001fe200078e10ff */
[----:B------:R-:W-:Y:S01]  /*17ae0*/  VIADD R14, R14, 0xffffffff ;  /* 0xffffffff0e0e7836 */ /* 0x000fe20000000000 */
[----:B------:R-:W-:Y:S01]  /*17af0*/  R2UR UR19, R3 ;  /* 0x00000000031372ca */ /* 0x000fe200000e0000 */
[----:B------:R-:W-:Y:S01]  /*17b00*/  UIADD3 UR14, UP0, UR24, 0xf0, URZ ;  /* 0x000000f0180e7890 */ /* 0x000fe2000ff1e03f */
[----:B------:R-:W-:Y:S01]  /*17b10*/  SHF.L.U32 R11, R11, 0xb, RZ ;  /* 0x0000000b0b0b7819 */ /* 0x000fe200000006ff */
[----:B------:R-:W-:Y:S01]  /*17b20*/  UIADD3 UR28, UP1, UR24, 0x1f0, URZ ;  /* 0x000001f0181c7890 */ /* 0x000fe2000ff3e03f */
[----:B------:R-:W-:Y:S01]  /*17b30*/  R2UR UR9, R8 ;  /* 0x00000000080972ca */ /* 0x000fe200000e0000 */
[----:B------:R-:W-:Y:S01]  /*17b40*/  UIADD3.X UR15, URZ, UR25, URZ, UP0, !UPT ;  /* 0x000000193f0f7290 */ /* 0x000fe200087fe43f */
[----:B------:R-:W-:Y:S01]  /*17b50*/  R2UR UR10, R12 ;  /* 0x000000000c0a72ca */ /* 0x000fe200000e0000 */
[----:B------:R-:W-:Y:S01]  /*17b60*/  IMAD R11, R11, 0x4, R16 ;  /* 0x000000040b0b7824 */ /* 0x000fe200078e0210 */
[----:B------:R-:W-:Y:S01]  /*17b70*/  LEA R16, R5, R16, 0xf ;  /* 0x0000001005107211 */ /* 0x000fe200078e78ff */
[----:B------:R-:W-:Y:S01]  /*17b80*/  UIADD3.X UR29, URZ, UR25, URZ, UP1, !UPT ;  /* 0x000000193f1d7290 */ /* 0x000fe20008ffe43f */
[----:B------:R-:W-:Y:S01]  /*17b90*/  R2UR UR12, R10 ;  /* 0x000000000a0c72ca */ /* 0x000fe200000e0000 */
[----:B------:R-:W-:Y:S01]  /*17ba0*/  UMOV UR21, 0xf0000 ;  /* 0x000f000000157882 */ /* 0x000fe20000000000 */
[----:B------:R-:W-:Y:S01]  /*17bb0*/  R2UR UR8, R11 ;  /* 0x000000000b0872ca */ /* 0x000fe200000e0000 */
[----:B------:R-:W-:Y:S01]  /*17bc0*/  UMOV UR16, 0x0 ;  /* 0x0000000000107882 */ /* 0x000fe20000000000 */
[----:B------:R-:W-:Y:S01]  /*17bd0*/  R2UR UR11, R16 ;  /* 0x00000000100b72ca */ /* 0x000fe200000e0000 */
[----:B------:R-:W-:Y:S01]  /*17be0*/  UMOV UR17, 0x10000000 ;  /* 0x1000000000117882 */ /* 0x000fe20000000000 */
[----:B------:R-:W-:-:S02]  /*17bf0*/  R2UR UR20, R2 ;  /* 0x00000000021472ca */ /* 0x000fc400000e0000 */
[----:B------:R-:W-:Y:S02]  /*17c00*/  ISETP.GT.AND P1, PT, R14, 0x1, PT ;  /* 0x000000010e00780c */ /* 0x000fe40003f24270 */
[----:B------:R-:W-:Y:S02]  /*17c10*/  IADD3 R5, R5, 0x1, RZ ;  /* 0x0000000105057810 */ /* 0x000fe40007ffe0ff */
[----:B------:R-:W-:Y:S02]  /*17c20*/  IADD3 R12, R12, 0x20, RZ ;  /* 0x000000200c0c7810 */ /* 0x000fe40007ffe0ff */
[----:B------:R-:W-:Y:S01]  /*17c30*/  ISETP.NE.AND P0, PT, R5, 0x3, PT ;  /* 0x000000030500780c */ /* 0x000fe20003f05270 */
[----:B------:R-:W-:Y:S02]  /*17c40*/  UIADD3 UR8, UR8, 0x100, URZ ;  /* 0x0000010008087890 */ /* 0x000fe4000fffe03f */
[----:B------:R-:W-:Y:S01]  /*17c50*/  UIADD3 UR18, UR11, 0x18100, URZ ;  /* 0x000181000b127890 */ /* 0x000fe2000fffe03f */
[----:B------:R-:W-:-:S02]  /*17c60*/  SEL R11, RZ, 0x1, P0 ;  /* 0x00000001ff0b7807 */ /* 0x000fc40000000000 */
[----:B------:R-:W-:Y:S01]  /*17c70*/  UMOV UR11, UR19 ;  /* 0x00000013000b7c82 */ /* 0x000fe20008000000 */
[----:B------:R-:W-:Y:S02]  /*17c80*/  SEL R5, R5, RZ, P0 ;  /* 0x000000ff05057207 */ /* 0x000fe40000000000 */
[----:B------:R-:W-:Y:S01]  /*17c90*/  LOP3.LUT R4, R4, R11, RZ, 0x3c, !PT ;  /* 0x0000000b04047212 */ /* 0x000fe200078e3cff */
[----:B------:R0:W-:Y:S02]  /*17ca0*/  UTMALDG.3D.MULTICAST [UR8], [UR14], UR21, desc[UR16] ;  /* 0x000010080e0073b4 */ /* 0x0001e40008011815 */
[----:B0-----:R-:W-:Y:S01]  /*17cb0*/  UMOV UR8, UR18 ;  /* 0x0000001200087c82 */ /* 0x001fe20008000000 */
[----:B------:R-:W-:Y:S02]  /*17cc0*/  UMOV UR11, UR20 ;  /* 0x00000014000b7c82 */ /* 0x000fe40008000000 */
[----:B------:R0:W-:Y:S02]  /*17cd0*/  UTMALDG.3D [UR8], [UR28], desc[UR16] ;  /* 0x000010081c0075b4 */ /* 0x0001e40008011000 */
[----:B0-----:R-:W-:Y:S05]  /*17ce0*/  @P1 BRA `(.L_x_556) ;  /* 0xfffffffc00341947 */ /* 0x001fea000383ffff */
.L_x_553:
[----:B------:R-:W-:Y:S05]  /*17cf0*/  BSYNC B1 ;  /* 0x0000000000017941 */ /* 0x000fea0003800000 */
.L_x_552:
[----:B------:R-:W2:Y:S01]  /*17d00*/  LDL.LU R15, [R1+0x200] ;  /* 0x00020000010f7983 */ /* 0x000ea20000300800 */
[----:B------:R-:W-:Y:S02]  /*17d10*/  LOP3.LUT P0, RZ, R9, 0xff, RZ, 0xc0, !PT ;  /* 0x000000ff09ff7812 */ /* 0x000fe4000780c0ff */
[----:B------:R-:W-:Y:S01]  /*17d20*/  IADD3 R5, R6, UR7, RZ ;  /* 0x0000000706057c10 */ /* 0x000fe2000fffe0ff */
[----:B------:R-:W3:Y:S01]  /*17d30*/  LDL.LU R13, [R1+0x204] ;  /* 0x00020400010d7983 */ /* 0x000ee20000300800 */
[----:B------:R-:W-:Y:S01]  /*17d40*/  IMAD.U32 R2, RZ, RZ, UR7 ;  /* 0x00000007ff027e24 */ /* 0x000fe2000f8e00ff */
[----:B------:R-:W-:Y:S01]  /*17d50*/  ULDC.64 UR8, c[0x0][0x650] ;  /* 0x0001940000087ab9 */ /* 0x000fe20000000a00 */
[----:B------:R-:W-:Y:S01]  /*17d60*/  UISETP.GE.U32.AND UP0, UPT, UR7, 0x3, UPT ;  /* 0x000000030700788c */ /* 0x000fe2000bf06070 */
[----:B------:R-:W-:Y:S01]  /*17d70*/  BSSY B1, `(.L_x_557) ;  /* 0x0000073000017945 */ /* 0x000fe20003800000 */
[----:B------:R-:W-:Y:S01]  /*17d80*/  IMAD.MOV.U32 R10, RZ, RZ, -0x1 ;  /* 0xffffffffff0a7424 */ /* 0x000fe200078e00ff */
[----:B------:R-:W-:-:S03]  /*17d90*/  PRMT R9, RZ, 0x7610, R9 ;  /* 0x00007610ff097816 */ /* 0x000fc60000000009 */
[----:B------:R-:W-:Y:S01]  /*17da0*/  PLOP3.LUT P1, PT, PT, PT, UP0, 0x80, 0x0 ;  /* 0x000000000000781c */ /* 0x000fe20003f2f008 */
[----:B------:R-:W0:Y:S01]  /*17db0*/  @P0 S2R R0, SR_CgaCtaId ;  /* 0x0000000000000919 */ /* 0x000e220000008800 */
[----:B------:R-:W-:-:S04]  /*17dc0*/  @P0 MOV R3, 0x400 ;  /* 0x0000040000030802 */ /* 0x000fc80000000f00 */
[----:B0-----:R-:W-:-:S04]  /*17dd0*/  @P0 LEA R3, R0, R3, 0x18 ;  /* 0x0000000300030211 */ /* 0x001fc800078ec0ff */
[----:B------:R0:W-:Y:S01]  /*17de0*/  @P0 SYNCS.ARRIVE.TRANS64.A1T0 RZ, [R3+URZ+0x48], RZ ;  /* 0x000048ff03ff09a7 */ /* 0x0001e2000810003f */
[----:B------:R-:W-:-:S04]  /*17df0*/  ISETP.GT.U32.AND P0, PT, R5, 0x2, PT ;  /* 0x000000020500780c */ /* 0x000fc80003f04070 */
[----:B------:R-:W-:Y:S01]  /*17e00*/  ISETP.LT.U32.AND P0, PT, R2, 0x3, P0 ;  /* 0x000000030200780c */ /* 0x000fe20000701070 */
[----:B0-----:R-:W-:-:S03]  /*17e10*/  IMAD.WIDE.U32 R2, R5, -0x55555555, RZ ;  /* 0xaaaaaaab05027825 */ /* 0x001fc600078e00ff */
[----:B------:R-:W-:Y:S02]  /*17e20*/  SEL R2, RZ, 0x1, !P0 ;  /* 0x00000001ff027807 */ /* 0x000fe40004000000 */
[----:B------:R-:W-:Y:S02]  /*17e30*/  SHF.R.U32.HI R4, RZ, 0x1, R3 ;  /* 0x00000001ff047819 */ /* 0x000fe40000011603 */
[----:B------:R-:W-:Y:S02]  /*17e40*/  LOP3.LUT R7, R7, R2, RZ, 0x3c, !PT ;  /* 0x0000000207077212 */ /* 0x000fe400078e3cff */
[----:B------:R-:W-:Y:S01]  /*17e50*/  MOV R3, 0xffffffff ;  /* 0xffffffff00037802 */ /* 0x000fe20000000f00 */
[----:B------:R-:W-:Y:S01]  /*17e60*/  IMAD R6, R4, -0x3, R5 ;  /* 0xfffffffd04067824 */ /* 0x000fe200078e0205 */
[----:B------:R-:W-:Y:S02]  /*17e70*/  @P1 LOP3.LUT R7, R7, 0x1, R4, 0x78, !PT ;  /* 0x0000000107071812 */ /* 0x000fe400078e7804 */
[----:B------:R-:W-:-:S02]  /*17e80*/  MOV R2, 0xffffffff ;  /* 0xffffffff00027802 */ /* 0x000fc40000000f00 */
[----:B------:R-:W-:Y:S02]  /*17e90*/  PRMT R4, RZ, 0x7610, R4 ;  /* 0x00007610ff047816 */ /* 0x000fe40000000004 */
[----:B---3--:R-:W-:-:S04]  /*17ea0*/  IADD3 R13, P0, R13, UR22, RZ ;  /* 0x000000160d0d7c10 */ /* 0x008fc8000ff1e0ff */
[----:B--2---:R-:W-:Y:S01]  /*17eb0*/  IADD3.X R15, R15, UR13, RZ, P0, !PT ;  /* 0x0000000d0f0f7c10 */ /* 0x004fe200087fe4ff */
[----:B------:R0:W-:Y:S01]  /*17ec0*/  STL [R1+0x204], R13 ;  /* 0x0002040d01007387 */ /* 0x0001e20000100800 */
[----:B------:R-:W-:-:S03]  /*17ed0*/  ISETP.GE.U32.AND P0, PT, R13, UR8, PT ;  /* 0x000000080d007c0c */ /* 0x000fc6000bf06070 */
[----:B------:R0:W-:Y:S01]  /*17ee0*/  STL [R1+0x200], R15 ;  /* 0x0002000f01007387 */ /* 0x0001e20000100800 */
[----:B------:R-:W-:-:S13]  /*17ef0*/  ISETP.GE.U32.AND.EX P0, PT, R15, UR9, PT, P0 ;  /* 0x000000090f007c0c */ /* 0x000fda000bf06100 */
[----:B0-----:R-:W-:Y:S05]  /*17f00*/  @P0 BRA `(.L_x_558) ;  /* 0x0000000400640947 */ /* 0x001fea0003800000 */
[----:B------:R-:W0:Y:S01]  /*17f10*/  S2R R8, SR_CTAID.X ;  /* 0x0000000000087919 */ /* 0x000e220000002500 */
[----:B------:R-:W-:Y:S01]  /*17f20*/  ULDC UR8, c[0x0][0x150] ;  /* 0x0000540000087ab9 */ /* 0x000fe20000000800 */
[----:B------:R-:W1:Y:S01]  /*17f30*/  LDC R3, c[0x0][0x144] ;  /* 0x00005100ff037b82 */ /* 0x000e620000000800 */
[----:B------:R-:W-:Y:S01]  /*17f40*/  UISETP.NE.AND UP0, UPT, UR45, URZ, UPT ;  /* 0x0000003f2d00728c */ /* 0x000fe2000bf05270 */
[----:B------:R-:W2:Y:S01]  /*17f50*/  S2R R5, SR_CTAID.Y ;  /* 0x0000000000057919 */ /* 0x000ea20000002600 */
[----:B------:R-:W-:-:S04]  /*17f60*/  ULDC UR11, c[0x0][0x630] ;  /* 0x00018c00000b7ab9 */ /* 0x000fc80000000800 */
[----:B------:R-:W-:Y:S01]  /*17f70*/  PLOP3.LUT P0, PT, PT, PT, UP0, 0x80, 0x0 ;  /* 0x000000000000781c */ /* 0x000fe20003f0f008 */
[----:B------:R-:W3:Y:S01]  /*17f80*/  LDC R12, c[0x0][0x148] ;  /* 0x00005200ff0c7b82 */ /* 0x000ee20000000800 */
[----:B0-----:R-:W-:Y:S02]  /*17f90*/  I2FP.F32.U32 R2, R8 ;  /* 0x0000000800027245 */ /* 0x001fe40000201000 */
[----:B--2---:R-:W-:-:S03]  /*17fa0*/  I2FP.F32.U32 R4, R5 ;  /* 0x0000000500047245 */ /* 0x004fc60000201000 */
[----:B------:R-:W-:Y:S01]  /*17fb0*/  FMUL R2, R2, UR8 ;  /* 0x0000000802027c20 */ /* 0x000fe20008400000 */
[----:B------:R-:W-:Y:S02]  /*17fc0*/  ULDC UR8, c[0x0][0x154] ;  /* 0x0000550000087ab9 */ /* 0x000fe40000000800 */
[----:B------:R-:W-:Y:S01]  /*17fd0*/  FMUL R10, R4, UR8 ;  /* 0x00000008040a7c20 */ /* 0x000fe20008400000 */
[----:B------:R-:W-:Y:S02]  /*17fe0*/  ULDC.64 UR8, c[0x0][0x628] ;  /* 0x00018a0000087ab9 */ /* 0x000fe40000000a00 */
[----:B------:R-:W0:Y:S08]  /*17ff0*/  F2I.U32.TRUNC.NTZ R2, R2 ;  /* 0x0000000200027305 */ /* 0x000e30000020f000 */
[----:B------:R-:W2:Y:S01]  /*18000*/  F2I.U32.TRUNC.NTZ R10, R10 ;  /* 0x0000000a000a7305 */ /* 0x000ea2000020f000 */
[----:B0-----:R-:W-:Y:S01]  /*18010*/  IADD3 R4, -R2, RZ, RZ ;  /* 0x000000ff02047210 */ /* 0x001fe20007ffe1ff */
[----:B------:R-:W-:-:S04]  /*18020*/  IMAD.MOV.U32 R2, RZ, RZ, R13 ;  /* 0x000000ffff027224 */ /* 0x000fc800078e000d */
[----:B-1----:R-:W-:Y:S01]  /*18030*/  IMAD R8, R3, R4, R8 ;  /* 0x0000000403087224 */ /* 0x002fe200078e0208 */
[----:B--2---:R-:W-:-:S05]  /*18040*/  IADD3 R3, -R10, RZ, RZ ;  /* 0x000000ff0a037210 */ /* 0x004fca0007ffe1ff */
[----:B---3--:R-:W-:Y:S01]  /*18050*/  @P0 IMAD R8, R12, R3, R5 ;  /* 0x000000030c080224 */ /* 0x008fe200078e0205 */
[----:B------:R-:W-:Y:S02]  /*18060*/  ISETP.NE.U32.AND P0, PT, RZ, UR8, PT ;  /* 0x00000008ff007c0c */ /* 0x000fe4000bf05070 */
[----:B------:R-:W-:Y:S02]  /*18070*/  MOV R3, R15 ;  /* 0x0000000f00037202 */ /* 0x000fe40000000f00 */
[----:B------:R-:W-:-:S13]  /*18080*/  ISETP.NE.AND.EX P0, PT, RZ, UR9, PT, P0 ;  /* 0x00000009ff007c0c */ /* 0x000fda000bf05300 */
[----:B------:R-:W-:Y:S05]  /*18090*/  @!P0 BRA `(.L_x_559) ;  /* 0x0000000000288947 */ /* 0x000fea0003800000 */
[----:B------:R-:W-:Y:S02]  /*180a0*/  ULDC UR10, c[0x0][0x634] ;  /* 0x00018d00000a7ab9 */ /* 0x000fe40000000800 */
[----:B------:R-:W-:-:S04]  /*180b0*/  IADD3 R3, P0, R13, UR10, RZ ;  /* 0x0000000a0d037c10 */ /* 0x000fc8000ff1e0ff */
[----:B------:R-:W-:-:S05]  /*180c0*/  IADD3.X R11, RZ, R15, RZ, P0, !PT ;  /* 0x0000000fff0b7210 */ /* 0x000fca00007fe4ff */
[----:B------:R-:W-:-:S04]  /*180d0*/  IMAD.WIDE.U32 R4, R11, UR8, RZ ;  /* 0x000000080b047c25 */ /* 0x000fc8000f8e00ff */
[----:B------:R-:W-:-:S04]  /*180e0*/  IMAD.WIDE.U32 R4, P0, R3, UR9, R4 ;  /* 0x0000000903047c25 */ /* 0x000fc8000f800004 */
[----:B------:R-:W-:Y:S01]  /*180f0*/  IMAD.WIDE.U32 R2, R3, UR8, RZ ;  /* 0x0000000803027c25 */ /* 0x000fe2000f8e00ff */
[----:B------:R-:W-:-:S04]  /*18100*/  MOV R2, R5 ;  /* 0x0000000500027202 */ /* 0x000fc80000000f00 */
[----:B------:R-:W-:Y:S01]  /*18110*/  IADD3 RZ, P1, R3, R4, RZ ;  /* 0x0000000403ff7210 */ /* 0x000fe20007f3e0ff */
[----:B------:R-:W-:-:S04]  /*18120*/  IMAD.X R3, RZ, RZ, RZ, P0 ;  /* 0x000000ffff037224 */ /* 0x000fc800000e06ff */
[----:B------:R-:W-:-:S08]  /*18130*/  IMAD.WIDE.U32.X R2, R11, UR9, R2, P1 ;  /* 0x000000090b027c25 */ /* 0x000fd000088e0402 */
.L_x_559:
[--C-:B------:R-:W-:Y:S01]  /*18140*/  SHF.R.U64 R10, R2, UR11, R3.reuse ;  /* 0x0000000b020a7c19 */ /* 0x100fe20008001203 */
[----:B------:R-:W-:Y:S01]  /*18150*/  ULDC.64 UR8, c[0x0][0x620] ;  /* 0x0001880000087ab9 */ /* 0x000fe20000000a00 */
[----:B------:R-:W-:Y:S01]  /*18160*/  SHF.R.U32.HI R2, RZ, UR11, R3 ;  /* 0x0000000bff027c19 */ /* 0x000fe20008011603 */
[----:B------:R-:W-:Y:S01]  /*18170*/  ULDC.64 UR10, c[0x0][0x640] ;  /* 0x00019000000a7ab9 */ /* 0x000fe20000000a00 */
[----:B------:R-:W-:Y:S02]  /*18180*/  IADD3 R11, P0, RZ, -R10, RZ ;  /* 0x8000000aff0b7210 */ /* 0x000fe40007f1e0ff */
[----:B------:R-:W-:Y:S02]  /*18190*/  MOV R3, R15 ;  /* 0x0000000f00037202 */ /* 0x000fe40000000f00 */
[----:B------:R-:W-:Y:S02]  /*181a0*/  IADD3.X R2, RZ, ~R2, RZ, P0, !PT ;  /* 0x80000002ff027210 */ /* 0x000fe400007fe4ff */
[----:B------:R-:W-:-:S03]  /*181b0*/  ISETP.NE.U32.AND P0, PT, RZ, UR10, PT ;  /* 0x0000000aff007c0c */ /* 0x000fc6000bf05070 */
[----:B------:R-:W-:Y:S01]  /*181c0*/  IMAD R2, R2, UR8, RZ ;  /* 0x0000000802027c24 */ /* 0x000fe2000f8e02ff */
[----:B------:R-:W-:-:S03]  /*181d0*/  ISETP.NE.AND.EX P0, PT, RZ, UR11, PT, P0 ;  /* 0x0000000bff007c0c */ /* 0x000fc6000bf05300 */
[----:B------:R-:W-:Y:S02]  /*181e0*/  IMAD R5, R11, UR9, R2 ;  /* 0x000000090b057c24 */ /* 0x000fe4000f8e0202 */
[----:B------:R-:W-:-:S04]  /*181f0*/  IMAD.MOV.U32 R2, RZ, RZ, R13 ;  /* 0x000000ffff027224 */ /* 0x000fc800078e000d */
[----:B------:R-:W-:Y:S01]  /*18200*/  IMAD.WIDE.U32 R2, R11, UR8, R2 ;  /* 0x000000080b027c25 */ /* 0x000fe2000f8e0002 */
[----:B------:R-:W-:-:S04]  /*18210*/  ULDC UR8, c[0x0][0x618] ;  /* 0x0001860000087ab9 */ /* 0x000fc80000000800 */
[----:B------:R-:W-:-:S04]  /*18220*/  IADD3 R3, R3, R5, RZ ;  /* 0x0000000503037210 */ /* 0x000fc80007ffe0ff */
[--C-:B------:R-:W-:Y:S02]  /*18230*/  SHF.R.U64 R11, R2, UR8, R3.reuse ;  /* 0x00000008020b7c19 */ /* 0x100fe40008001203 */
[----:B------:R-:W-:Y:S01]  /*18240*/  SHF.R.U32.HI R2, RZ, UR8, R3 ;  /* 0x00000008ff027c19 */ /* 0x000fe20008011603 */
[----:B------:R-:W-:-:S03]  /*18250*/  ULDC UR8, c[0x0][0x608] ;  /* 0x0001820000087ab9 */ /* 0x000fc60000000800 */
[--C-:B------:R-:W-:Y:S02]  /*18260*/  SHF.R.U64 R12, R11, UR8, R2.reuse ;  /* 0x000000080b0c7c19 */ /* 0x100fe40008001202 */
[----:B------:R-:W-:Y:S01]  /*18270*/  SHF.R.U32.HI R3, RZ, UR8, R2 ;  /* 0x00000008ff037c19 */ /* 0x000fe20008011602 */
[----:B------:R-:W-:-:S03]  /*18280*/  ULDC UR8, c[0x0][0x658] ;  /* 0x0001960000087ab9 */ /* 0x000fc60000000800 */
[--C-:B------:R-:W-:Y:S02]  /*18290*/  SHF.R.U64 R13, R12, UR8, R3.reuse ;  /* 0x000000080c0d7c19 */ /* 0x100fe40008001203 */
[----:B------:R-:W-:-:S03]  /*182a0*/  SHF.R.U32.HI R15, RZ, UR8, R3 ;  /* 0x00000008ff0f7c19 */ /* 0x000fc60008011603 */
[----:B------:R-:W-:Y:S01]  /*182b0*/  IMAD.MOV.U32 R2, RZ, RZ, R13 ;  /* 0x000000ffff027224 */ /* 0x000fe200078e000d */
[----:B------:R-:W-:Y:S01]  /*182c0*/  MOV R3, R15 ;  /* 0x0000000f00037202 */ /* 0x000fe20000000f00 */
[----:B------:R-:W-:Y:S06]  /*182d0*/  @!P0 BRA `(.L_x_560) ;  /* 0x0000000000288947 */ /* 0x000fec0003800000 */
        /* <DEDUP_REMOVED lines=10> */
.L_x_560:
[----:B------:R-:W-:Y:S01]  /*18380*/  ULDC UR8, c[0x0][0x648] ;  /* 0x0001920000087ab9 */ /* 0x000fe20000000800 */
[----:B------:R-:W-:Y:S01]  /*18390*/  LOP3.LUT R12, R12, UR6, RZ, 0xc0, !PT ;  /* 0x000000060c0c7c12 */ /* 0x000fe2000f8ec0ff */
[----:B------:R-:W-:Y:S01]  /*183a0*/  UISETP.NE.AND UP0, UPT, UR45, URZ, UPT ;  /* 0x0000003f2d00728c */ /* 0x000fe2000bf05270 */
[----:B------:R-:W-:Y:S01]  /*183b0*/  SHF.R.U64 R3, R2, UR8, R3 ;  /* 0x0000000802037c19 */ /* 0x000fe20008001203 */
[----:B------:R-:W-:Y:S01]  /*183c0*/  ULDC UR8, c[0x0][0x638] ;  /* 0x00018e0000087ab9 */ /* 0x000fe20000000800 */
[----:B------:R-:W-:Y:S02]  /*183d0*/  IMAD.MOV.U32 R4, RZ, RZ, 0x1 ;  /* 0x00000001ff047424 */ /* 0x000fe400078e00ff */
[C---:B------:R-:W-:Y:S01]  /*183e0*/  IADD3 R2, -R3.reuse, RZ, RZ ;  /* 0x000000ff03027210 */ /* 0x040fe20007ffe1ff */
[----:B------:R-:W-:Y:S01]  /*183f0*/  IMAD R5, R3, UR5, R12 ;  /* 0x0000000503057c24 */ /* 0x000fe2000f8e020c */
[----:B------:R-:W-:Y:S02]  /*18400*/  PLOP3.LUT P0, PT, PT, PT, UP0, 0x40, 0x0 ;  /* 0x000000000000781c */ /* 0x000fe40003f0e808 */
[----:B------:R-:W-:Y:S01]  /*18410*/  PLOP3.LUT P1, PT, PT, PT, UP0, 0x40, 0x0 ;  /* 0x000000000000781c */ /* 0x000fe20003f2e808 */
[----:B------:R-:W-:Y:S01]  /*18420*/  IMAD R13, R2, UR8, R13 ;  /* 0x00000008020d7c24 */ /* 0x000fe2000f8e020d */
[----:B------:R-:W-:Y:S01]  /*18430*/  ULDC UR8, c[0x0][0x610] ;  /* 0x0001840000087ab9 */ /* 0x000fe20000000800 */
[----:B------:R-:W-:Y:S01]  /*18440*/  LOP3.LUT R2, R11, UR4, RZ, 0xc0, !PT ;  /* 0x000000040b027c12 */ /* 0x000fe2000f8ec0ff */
[----:B------:R-:W-:Y:S01]  /*18450*/  IMAD R8, R5, UR8, R8 ;  /* 0x0000000805087c24 */ /* 0x000fe2000f8e0208 */
[----:B------:R-:W-:-:S03]  /*18460*/  ULDC UR8, c[0x0][0x600] ;  /* 0x0001800000087ab9 */ /* 0x000fc60000000800 */
[----:B------:R-:W-:-:S05]  /*18470*/  IMAD R13, R13, UR8, R2 ;  /* 0x000000080d0d7c24 */ /* 0x000fca000f8e0202 */
[----:B------:R-:W-:Y:S02]  /*18480*/  SEL R2, R13, R8, P0 ;  /* 0x000000080d027207 */ /* 0x000fe40000000000 */
[----:B------:R-:W-:-:S07]  /*18490*/  SEL R3, R8, R13, P1 ;  /* 0x0000000d08037207 */ /* 0x000fce0000800000 */
.L_x_558:
[----:B------:R-:W-:Y:S05]  /*184a0*/  BSYNC B1 ;  /* 0x0000000000017941 */ /* 0x000fea0003800000 */
.L_x_557:
[----:B------:R-:W-:-:S13]  /*184b0*/  LOP3.LUT P0, RZ, R4, 0xff, RZ, 0xc0, !PT ;  /* 0x000000ff04ff7812 */ /* 0x000fda000780c0ff */
[----:B------:R-:W-:Y:S05]  /*184c0*/  @P0 BRA `(.L_x_561) ;  /* 0xfffffff400040947 */ /* 0x000fea000383ffff */
[----:B------:R-:W-:Y:S05]  /*184d0*/  BSYNC B0 ;  /* 0x0000000000007941 */ /* 0x000fea0003800000 */
.L_x_550:
[----:B------:R-:W-:-:S03]  /*184e0*/  UMOV UR8, 0xffffffff ;  /* 0xffffffff00087882 */ /* 0x000fc60000000000 */
[----:B------:R-:W-:Y:S05]  /*184f0*/  BRA.DIV UR8, `(.L_x_562) ;  /* 0x0000000208f47947 */ /* 0x000fea000b800000 */
[----:B------:R-:W-:-:S13]  /*18500*/  ELECT P6, URZ, PT ;  /* 0x00000000003f782f */ /* 0x000fda00038c0000 */
.L_x_575:
[----:B------:R-:W-:Y:S04]  /*18510*/  BSSY B0, `(.L_x_563) ;  /* 0x0000023000007945 */ /* 0x000fe80003800000 */
[----:B------:R-:W-:Y:S05]  /*18520*/  @!P6 BRA `(.L_x_564) ;  /* 0x000000000084e947 */ /* 0x000fea0003800000 */
[----:B------:R-:W-:-:S04]  /*18530*/  ULOP3.LUT UR8, UR40, 0x2, URZ, 0xfc, !UPT ;  /* 0x0000000228087892 */ /* 0x000fc8000f8efc3f */
[----:B------:R-:W-:-:S06]  /*18540*/  UISETP.NE.AND UP0, UPT, UR8, 0x3, UPT ;  /* 0x000000030800788c */ /* 0x000fcc000bf05270 */
[----:B------:R-:W-:-:S13]  /*18550*/  PLOP3.LUT P0, PT, PT, PT, UP0, 0x80, 0x0 ;  /* 0x000000000000781c */ /* 0x000fda0003f0f008 */
[----:B------:R-:W-:Y:S05]  /*18560*/  @!P0 BRA `(.L_x_565) ;  /* 0x0000000000048947 */ /* 0x000fea0003800000 */
[----:B------:R-:W-:Y:S01]  /*18570*/  BPT.TRAP 0x1 ;  /* 0x000000040000795c */ /* 0x000fe20000300000 */
.L_x_565:
[----:B------:R-:W0:Y:S01]  /*18580*/  S2R R3, SR_CgaCtaId ;  /* 0x0000000000037919 */ /* 0x000e220000008800 */
[----:B------:R-:W-:-:S04]  /*18590*/  MOV R0, 0x400 ;  /* 0x0000040000007802 */ /* 0x000fc80000000f00 */
[----:B0-----:R-:W-:Y:S02]  /*185a0*/  LEA R3, R3, R0, 0x18 ;  /* 0x0000000003037211 */ /* 0x001fe400078ec0ff */
[----:B------:R-:W-:Y:S02]  /*185b0*/  SHF.L.U32 R0, R7, 0x1f, RZ ;  /* 0x0000001f07007819 */ /* 0x000fe400000006ff */
[----:B------:R-:W-:-:S04]  /*185c0*/  IADD3 R3, R3, 0x18, RZ ;  /* 0x0000001803037810 */ /* 0x000fc80007ffe0ff */
[----:B------:R-:W-:-:S04]  /*185d0*/  LEA R5, R6, R3, 0x3 ;  /* 0x0000000306057211 */ /* 0x000fc800078e18ff */
[----:B------:R-:W0:Y:S02]  /*185e0*/  SYNCS.PHASECHK.TRANS64.TRYWAIT P0, [R5+URZ], R0 ;  /* 0x00000000050075a7 */ /* 0x000e24000800017f */
[----:B0-----:R-:W-:Y:S05]  /*185f0*/  @!P0 BRA `(.L_x_566) ;  /* 0x0000000000d48947 */ /* 0x001fea0003800000 */
.L_x_576:
[----:B------:R-:W-:-:S05]  /*18600*/  VIADD R6, R6, 0x1 ;  /* 0x0000000106067836 */ /* 0x000fca0000000000 */
[----:B------:R-:W-:-:S04]  /*18610*/  ISETP.NE.AND P0, PT, R6, 0x3, PT ;  /* 0x000000030600780c */ /* 0x000fc80003f05270 */
[----:B0-----:R-:W-:Y:S02]  /*18620*/  SEL R0, RZ, 0x1, P0 ;  /* 0x00000001ff007807 */ /* 0x001fe40000000000 */
[----:B------:R-:W-:Y:S02]  /*18630*/  SEL R6, R6, RZ, P0 ;  /* 0x000000ff06067207 */ /* 0x000fe40000000000 */
[----:B------:R-:W-:Y:S02]  /*18640*/  LOP3.LUT R7, R7, R0, RZ, 0x3c, !PT ;  /* 0x0000000007077212 */ /* 0x000fe400078e3cff */
[----:B------:R-:W-:Y:S02]  /*18650*/  LEA R5, R6, R3, 0x3 ;  /* 0x0000000306057211 */ /* 0x000fe400078e18ff */
[----:B------:R-:W-:-:S04]  /*18660*/  SHF.L.U32 R0, R7, 0x1f, RZ ;  /* 0x0000001f07007819 */ /* 0x000fc800000006ff */
[----:B------:R-:W0:Y:S02]  /*18670*/  SYNCS.PHASECHK.TRANS64.TRYWAIT P0, [R5+URZ], R0 ;  /* 0x00000000050075a7 */ /* 0x000e24000800017f */
[----:B0-----:R-:W-:Y:S05]  /*18680*/  @!P0 BRA `(.L_x_567) ;  /* 0x0000000000c48947 */ /* 0x001fea0003800000 */
.L_x_577:
[----:B0-----:R-:W-:-:S04]  /*18690*/  IADD3 R0, R6, 0x1, RZ ;  /* 0x0000000106007810 */ /* 0x001fc80007ffe0ff */
[----:B------:R-:W-:-:S04]  /*186a0*/  ISETP.NE.AND P0, PT, R0, 0x3, PT ;  /* 0x000000030000780c */ /* 0x000fc80003f05270 */
[----:B------:R-:W-:Y:S02]  /*186b0*/  SEL R2, RZ, 0x1, P0 ;  /* 0x00000001ff027807 */ /* 0x000fe40000000000 */
[----:B------:R-:W-:Y:S02]  /*186c0*/  SEL R0, R0, RZ, P0 ;  /* 0x000000ff00007207 */ /* 0x000fe40000000000 */
[----:B------:R-:W-:-:S03]  /*186d0*/  LOP3.LUT R2, R7, R2, RZ, 0x3c, !PT ;  /* 0x0000000207027212 */ /* 0x000fc600078e3cff */
[----:B------:R-:W-:Y:S01]  /*186e0*/  IMAD R3, R0, 0x8, R3 ;  /* 0x0000000800037824 */ /* 0x000fe200078e0203 */
[----:B------:R-:W-:-:S07]  /*186f0*/  SHF.L.U32 R0, R2, 0x1f, RZ ;  /* 0x0000001f02007819 */ /* 0x000fce00000006ff */
.L_x_568:
[----:B0-----:R0:W1:Y:S02]  /*18700*/  SYNCS.PHASECHK.TRANS64.TRYWAIT P0, [R3+URZ], R0 ;  /* 0x00000000030075a7 */ /* 0x001064000800017f */
[----:B-1----:R-:W-:Y:S05]  /*18710*/  @!P0 NANOSLEEP.SYNCS 0x989680 ;  /* 0x009896800000895d */ /* 0x002fea0003900000 */
[----:B------:R-:W1:Y:S02]  /*18720*/  @!P0 SYNCS.PHASECHK.TRANS64 P0, [R3+URZ], R0 ;  /* 0x00000000030085a7 */ /* 0x000e64000800007f */
[----:B-1----:R-:W-:Y:S05]  /*18730*/  @!P0 BRA `(.L_x_568) ;  /* 0xfffffffc00f08947 */ /* 0x002fea000383ffff */
.L_x_564:
[----:B------:R-:W-:Y:S05]  /*18740*/  BSYNC B0 ;  /* 0x0000000000007941 */ /* 0x000fea0003800000 */
.L_x_563:
[----:B------:R-:W-:Y:S05]  /*18750*/  EXIT ;  /* 0x000000000000794d */ /* 0x000fea0003800000 */
.L_x_21:
[----:B-1----:R1:W2:Y:S02]  /*18760*/  SYNCS.PHASECHK.TRANS64.TRYWAIT P1, [R4+URZ], R3 ;  /* 0x00000003040075a7 */ /* 0x0022a4000802017f */
[----:B--2---:R-:W-:Y:S05]  /*18770*/  @!P1 NANOSLEEP.SYNCS 0x989680 ;  /* 0x009896800000995d */ /* 0x004fea0003900000 */
[----:B------:R-:W2:Y:S02]  /*18780*/  @!P1 SYNCS.PHASECHK.TRANS64 P1, [R4+URZ], R3 ;  /* 0x00000003040095a7 */ /* 0x000ea4000802007f */
[----:B--2---:R-:W-:Y:S05]  /*18790*/  @!P1 BRA `(.L_x_21) ;  /* 0xfffffffc00f09947 */ /* 0x004fea000383ffff */
[----:B------:R-:W-:Y:S05]  /*187a0*/  BRA `(.L_x_20) ;  /* 0xfffffe8c00b07947 */ /* 0x000fea000383ffff */
.L_x_26:
[----:B-1----:R1:W2:Y:S02]  /*187b0*/  SYNCS.PHASECHK.TRANS64.TRYWAIT P1, [R3+URZ], R4 ;  /* 0x00000004030075a7 */ /* 0x0022a4000802017f */
[----:B--2---:R-:W-:Y:S05]  /*187c0*/  @!P1 NANOSLEEP.SYNCS 0x989680 ;  /* 0x009896800000995d */ /* 0x004fea0003900000 */
[----:B------:R-:W2:Y:S02]  /*187d0*/  @!P1 SYNCS.PHASECHK.TRANS64 P1, [R3+URZ], R4 ;  /* 0x00000004030095a7 */ /* 0x000ea4000802007f */
[----:B--2---:R-:W-:Y:S05]  /*187e0*/  @!P1 BRA `(.L_x_26) ;  /* 0xfffffffc00f09947 */ /* 0x004fea000383ffff */
[----:B------:R-:W-:Y:S05]  /*187f0*/  BRA `(.L_x_25) ;  /* 0xfffffec400407947 */ /* 0x000fea000383ffff */
.L_x_551:
[----:B------:R-:W-:Y:S01]  /*18800*/  BSSY B1, `(.L_x_569) ;  /* 0x0000006000017945 */ /* 0x000fe20003800000 */
[----:B------:R-:W-:-:S07]  /*18810*/  MOV R15, 0xffffffff ;  /* 0xffffffff000f7802 */ /* 0x000fce0000000f00 */
[----:B------:R-:W-:Y:S05]  /*18820*/  WARPSYNC.COLLECTIVE R15, `(.L_x_570) ;  /* 0x000000000f0c7348 */ /* 0x000fea0003c00000 */
[----:B------:R-:W-:Y:S02]  /*18830*/  ELECT P6, UR62, PT ;  /* 0x00000000003e782f */ /* 0x000fe400038c0000 */
[----:B------:R-:W-:Y:S01]  /*18840*/  MOV R14, UR62 ;  /* 0x0000003e000e7c02 */ /* 0x000fe20008000f00 */
[----:B------:R-:W-:Y:S10]  /*18850*/  ENDCOLLECTIVE ;  /* 0x000000000000791b */ /* 0x000ff40003800000 */
.L_x_570:
[----:B------:R-:W-:Y:S05]  /*18860*/  BSYNC B1 ;  /* 0x0000000000017941 */ /* 0x000fea0003800000 */
.L_x_569:
[----:B------:R-:W-:Y:S05]  /*18870*/  BRA `(.L_x_571) ;  /* 0xfffffff000247947 */ /* 0x000fea000383ffff */
.L_x_554:
[----:B0-----:R0:W2:Y:S02]  /*18880*/  SYNCS.PHASECHK.TRANS64.TRYWAIT P0, [R8+URZ+0x18], R11 ;  /* 0x0000180b080075a7 */ /* 0x0010a4000800017f */
[----:B--2---:R-:W-:Y:S05]  /*18890*/  @!P0 NANOSLEEP.SYNCS 0x989680 ;  /* 0x009896800000895d */ /* 0x004fea0003900000 */
[----:B------:R-:W2:Y:S02]  /*188a0*/  @!P0 SYNCS.PHASECHK.TRANS64 P0, [R8+URZ+0x18], R11 ;  /* 0x0000180b080085a7 */ /* 0x000ea4000800007f */
[----:B--2---:R-:W-:Y:S05]  /*188b0*/  @!P0 BRA `(.L_x_554) ;  /* 0xfffffffc00f08947 */ /* 0x004fea000383ffff */
[----:B------:R-:W-:Y:S05]  /*188c0*/  BRA `(.L_x_572) ;  /* 0xfffffff000687947 */ /* 0x000fea000383ffff */
.L_x_562:
[----:B------:R-:W-:Y:S01]  /*188d0*/  BSSY B0, `(.L_x_573) ;  /* 0x0000006000007945 */ /* 0x000fe20003800000 */
[----:B------:R-:W-:-:S07]  /*188e0*/  MOV R15, 0xffffffff ;  /* 0xffffffff000f7802 */ /* 0x000fce0000000f00 */
[----:B------:R-:W-:Y:S05]  /*188f0*/  WARPSYNC.COLLECTIVE R15, `(.L_x_574) ;  /* 0x000000000f0c7348 */ /* 0x000fea0003c00000 */
[----:B------:R-:W-:Y:S02]  /*18900*/  ELECT P6, UR62, PT ;  /* 0x00000000003e782f */ /* 0x000fe400038c0000 */
[----:B------:R-:W-:Y:S01]  /*18910*/  MOV R14, UR62 ;  /* 0x0000003e000e7c02 */ /* 0x000fe20008000f00 */
[----:B------:R-:W-:Y:S10]  /*18920*/  ENDCOLLECTIVE ;  /* 0x000000000000791b */ /* 0x000ff40003800000 */
.L_x_574:
[----:B------:R-:W-:Y:S05]  /*18930*/  BSYNC B0 ;  /* 0x0000000000007941 */ /* 0x000fea0003800000 */
.L_x_573:
[----:B------:R-:W-:Y:S05]  /*18940*/  BRA `(.L_x_575) ;  /* 0xfffffff800f07947 */ /* 0x000fea000383ffff */
.L_x_566:
[----:B0-----:R0:W1:Y:S02]  /*18950*/  SYNCS.PHASECHK.TRANS64.TRYWAIT P0, [R5+URZ], R0 ;  /* 0x00000000050075a7 */ /* 0x001064000800017f */
[----:B-1----:R-:W-:Y:S05]  /*18960*/  @!P0 NANOSLEEP.SYNCS 0x989680 ;  /* 0x009896800000895d */ /* 0x002fea0003900000 */
[----:B------:R-:W1:Y:S02]  /*18970*/  @!P0 SYNCS.PHASECHK.TRANS64 P0, [R5+URZ], R0 ;  /* 0x00000000050085a7 */ /* 0x000e64000800007f */
[----:B-1----:R-:W-:Y:S05]  /*18980*/  @!P0 BRA `(.L_x_566) ;  /* 0xfffffffc00f08947 */ /* 0x002fea000383ffff */
[----:B------:R-:W-:Y:S05]  /*18990*/  BRA `(.L_x_576) ;  /* 0xfffffffc00187947 */ /* 0x000fea000383ffff */
.L_x_567:
[----:B0-----:R0:W1:Y:S02]  /*189a0*/  SYNCS.PHASECHK.TRANS64.TRYWAIT P0, [R5+URZ], R0 ;  /* 0x00000000050075a7 */ /* 0x001064000800017f */
[----:B-1----:R-:W-:Y:S05]  /*189b0*/  @!P0 NANOSLEEP.SYNCS 0x989680 ;  /* 0x009896800000895d */ /* 0x002fea0003900000 */
[----:B------:R-:W1:Y:S02]  /*189c0*/  @!P0 SYNCS.PHASECHK.TRANS64 P0, [R5+URZ], R0 ;  /* 0x00000000050085a7 */ /* 0x000e64000800007f */
[----:B-1----:R-:W-:Y:S05]  /*189d0*/  @!P0 BRA `(.L_x_567) ;  /* 0xfffffffc00f08947 */ /* 0x002fea000383ffff */
[----:B------:R-:W-:Y:S05]  /*189e0*/  BRA `(.L_x_577) ;  /* 0xfffffffc00287947 */ /* 0x000fea000383ffff */
.L_x_578:
[----:B------:R-:W-:-:S00]  /*189f0*/  BRA `(.L_x_578) ;  /* 0xfffffffc00fc7947 */ /* 0x000fc0000383ffff */
[----:B------:R-:W-:-:S00]  /*18a00*/  NOP ;  /* 0x0000000000007918 */ /* 0x000fc00000000000 */
[----:B------:R-:W-:-:S00]  /*18a10*/  NOP ;  /* 0x0000000000007918 */ /* 0x000fc00000000000 */
[----:B------:R-:W-:-:S00]  /*18a20*/  NOP ;  /* 0x0000000000007918 */ /* 0x000fc00000000000 */
[----:B------:R-:W-:-:S00]  /*18a30*/  NOP ;  /* 0x0000000000007918 */ /* 0x000fc00000000000 */
[----:B------:R-:W-:-:S00]  /*18a40*/  NOP ;  /* 0x0000000000007918 */ /* 0x000fc00000000000 */
[----:B------:R-:W-:-:S00]  /*18a50*/  NOP ;  /* 0x0000000000007918 */ /* 0x000fc00000000000 */
[----:B------:R-:W-:-:S00]  /*18a60*/  NOP ;  /* 0x0000000000007918 */ /* 0x000fc00000000000 */
[----:B------:R-:W-:-:S00]  /*18a70*/  NOP ;  /* 0x0000000000007918 */ /* 0x000fc00000000000 */
.L_x_579:


//--------------------- .nv.global.init           --------------------------
	.section	.nv.global.init,"aw",@progbits
.nv.global.init:
	.type		$str$22,@object
	.size		$str$22,($str$23 - $str$22)
$str$22:
        /*0000*/ 	.byte	0x6b, 0x5f, 0x74, 0x69, 0x6c, 0x65, 0x5f, 0x63, 0x6f, 0x75, 0x6e, 0x74, 0x20, 0x3e, 0x3d, 0x20
        /*0010*/ 	.byte	0x31, 0x00
	.type		$str$23,@object
	.size		$str$23,(__unnamed_1 - $str$23)
$str$23:
        /*0012*/ 	.byte	0x2f, 0x74, 0x6d, 0x70, 0x2f, 0x63, 0x75, 0x74, 0x6c, 0x61, 0x73, 0x73, 0x5f, 0x73, 0x77, 0x65
        /*0022*/ 	.byte	0x65, 0x70, 0x5f, 0x73, 0x72, 0x63, 0x2f, 0x69, 0x6e, 0x63, 0x6c, 0x75, 0x64, 0x65, 0x2f, 0x63
        /*0032*/ 	.byte	0x75, 0x74, 0x6c, 0x61, 0x73, 0x73, 0x2f, 0x67, 0x65, 0x6d, 0x6d, 0x2f, 0x63, 0x6f, 0x6c, 0x6c
        /*0042*/ 	.byte	0x65, 0x63, 0x74, 0x69, 0x76, 0x65, 0x2f, 0x73, 0x6d, 0x39, 0x30, 0x5f, 0x6d, 0x6d, 0x61, 0x5f
        /*0052*/ 	.byte	0x74, 0x6d, 0x61, 0x5f, 0x67, 0x6d, 0x6d, 0x61, 0x5f, 0x73, 0x73, 0x5f, 0x77, 0x61, 0x72, 0x70
        /*0062*/ 	.byte	0x73, 0x70, 0x65, 0x63, 0x69, 0x61, 0x6c, 0x69, 0x7a, 0x65, 0x64, 0x2e, 0x68, 0x70, 0x70, 0x00
	.type		__unnamed_1,@object
	.size		__unnamed_1,(.L_0 - __unnamed_1)
__unnamed_1:
        /* <DEDUP_REMOVED lines=177> */
.L_0:


//--------------------- .nv.shared._ZN7cutlass13device_kernelINS_4gemm6kernel13GemmUniversalIN4cute5tupleIJiiiiEEENS1_10collective13CollectiveMmaINS1_34MainloopSm90TmaGmmaWarpSpecializedILi3ENS5_IJNS4_1CILi1EEENSA_ILi4EEESB_EEENS1_35KernelTmaWarpSpecializedCooperativeEEENS5_IJNSA_ILi256EEESG_NSA_ILi32EEEEEEfNS5_IJlSB_lEEEfSJ_NS4_8TiledMMAINS4_8MMA_AtomIJNS4_4SM904GMMA30MMA_64x256x8_F32TF32TF32_SS_TNILNSN_7ScaleInE1ELSP_1EEEEEENS4_6LayoutINS5_IJNSA_ILi2EEESB_SB_EEENS5_IJSB_NSA_ILi0EEESV_EEEEENS5_IJNS4_10UnderscoreESY_SY_EEEEENS4_23SM90_TMA_LOAD_MULTICASTENS4_14ComposedLayoutINS4_7SwizzleILi3ELi4ELi3EEENS4_18smem_ptr_flag_bitsILi32EEENSS_INS5_IJNSA_ILi8EEESH_EEENS5_IJSH_SB_EEEEEEEvNS4_8identityENS4_13SM90_TMA_LOADES1B_vS1C_EENS_8epilogue10collective6detail29Sm90TmaWarpSpecializedAdapterINS1G_15DefaultEpilogueIfSJ_SJ_NS1F_6thread17LinearCombinationIfLi1EffLNS1K_9ScaleType4KindE0ELNS_15FloatRoundStyleE2EfEENS1_15EpilogueDefaultEEEEEvvEEEEvNT_6ParamsE --------------------------
	.section	.nv.shared._ZN7cutlass13device_kernelINS_4gemm6kernel13GemmUniversalIN4cute5tupleIJiiiiEEENS1_10collective13CollectiveMmaINS1_34MainloopSm90TmaGmmaWarpSpecializedILi3ENS5_IJNS4_1CILi1EEENSA_ILi4EEESB_EEENS1_35KernelTmaWarpSpecializedCooperativeEEENS5_IJNSA_ILi256EEESG_NSA_ILi32EEEEEEfNS5_IJlSB_lEEEfSJ_NS4_8TiledMMAINS4_8MMA_AtomIJNS4_4SM904GMMA30MMA_64x256x8_F32TF32TF32_SS_TNILNSN_7ScaleInE1ELSP_1EEEEEENS4_6LayoutINS5_IJNSA_ILi2EEESB_SB_EEENS5_IJSB_NSA_ILi0EEESV_EEEEENS5_IJNS4_10UnderscoreESY_SY_EEEEENS4_23SM90_TMA_LOAD_MULTICASTENS4_14ComposedLayoutINS4_7SwizzleILi3ELi4ELi3EEENS4_18smem_ptr_flag_bitsILi32EEENSS_INS5_IJNSA_ILi8EEESH_EEENS5_IJSH_SB_EEEEEEEvNS4_8identityENS4_13SM90_TMA_LOADES1B_vS1C_EENS_8epilogue10collective6detail29Sm90TmaWarpSpecializedAdapterINS1G_15DefaultEpilogueIfSJ_SJ_NS1F_6thread17LinearCombinationIfLi1EffLNS1K_9ScaleType4KindE0ELNS_15FloatRoundStyleE2EfEENS1_15EpilogueDefaultEEEEEvvEEEEvNT_6ParamsE,"aw",@nobits
	.sectionflags	@""
	.align	16
	.zero		1024


//--------------------- .nv.shared.reserved.0     --------------------------
	.section	.nv.shared.reserved.0,"aw",@nobits
	.weak		__nv_reservedSMEM_offset_0_alias
	.size		__nv_reservedSMEM_offset_0_alias, 0, 0
	.other		__nv_reservedSMEM_offset_0_alias,@"STO_CUDA_RESERVED_SHARED STV_DEFAULT"
__nv_reservedSMEM_offset_0_alias:
	.zero		0


//--------------------- .nv.global                --------------------------
	.section	.nv.global,"aw",@nobits
.nv.global:
	.type		_ZN40_INTERNAL_ddaa7357_4_k_cu_e0839e37_267474cute1_E,@object
	.size		_ZN40_INTERNAL_ddaa7357_4_k_cu_e0839e37_267474cute1_E,(_ZN40_INTERNAL_ddaa7357_4_k_cu_e0839e37_267474cuda3std3__45__cpo6cbeginE - _ZN40_INTERNAL_ddaa7357_4_k_cu_e0839e37_267474cute1_E)
_ZN40_INTERNAL_ddaa7357_4_k_cu_e0839e37_267474cute1_E:
	.zero		1
	.type		_ZN40_INTERNAL_ddaa7357_4_k_cu_e0839e37_267474cuda3std3__45__cpo6cbeginE,@object
	.size		_ZN40_INTERNAL_ddaa7357_4_k_cu_e0839e37_267474cuda3std3__45__cpo6cbeginE,(_ZN40_INTERNAL_ddaa7357_4_k_cu_e0839e37_267474cuda3std3__48in_placeE - _ZN40_INTERNAL_ddaa7357_4_k_cu_e0839e37_267474cuda3std3__45__cpo6cbeginE)
_ZN40_INTERNAL_ddaa7357_4_k_cu_e0839e37_267474cuda3std3__45__cpo6cbeginE:
	.zero		1
	.type		_ZN40_INTERNAL_ddaa7357_4_k_cu_e0839e37_267474cuda3std3__48in_placeE,@object
	.size		_ZN40_INTERNAL_ddaa7357_4_k_cu_e0839e37_267474cuda3std3__48in_placeE,(_ZN40_INTERNAL_ddaa7357_4_k_cu_e0839e37_267474cuda3std6ranges3__45__cpo9iter_moveE - _ZN40_INTERNAL_ddaa7357_4_k_cu_e0839e37_267474cuda3std3__48in_placeE)
_ZN40_INTERNAL_ddaa7357_4_k_cu_e0839e37_267474cuda3std3__48in_placeE:
	.zero		1
	.type		_ZN40_INTERNAL_ddaa7357_4_k_cu_e0839e37_267474cuda3std6ranges3__45__cpo9iter_moveE,@object
	.size		_ZN40_INTERNAL_ddaa7357_4_k_cu_e0839e37_267474cuda3std6ranges3__45__cpo9iter_moveE,(_ZN40_INTERNAL_ddaa7357_4_k_cu_e0839e37_267474cuda3std3__45__cpo5beginE - _ZN40_INTERNAL_ddaa7357_4_k_cu_e0839e37_267474cuda3std6ranges3__45__cpo9iter_moveE)
_ZN40_INTERNAL_ddaa7357_4_k_cu_e0839e37_267474cuda3std6ranges3__45__cpo9iter_moveE:
	.zero		1
	.type		_ZN40_INTERNAL_ddaa7357_4_k_cu_e0839e37_267474cuda3std3__45__cpo5beginE,@object
	.size		_ZN40_INTERNAL_ddaa7357_4_k_cu_e0839e37_267474cuda3std3__45__cpo5beginE,(_ZN40_INTERNAL_ddaa7357_4_k_cu_e0839e37_267474cuda3std3__442_GLOBAL__N__ddaa7357_4_k_cu_e0839e37_267476ignoreE - _ZN40_INTERNAL_ddaa7357_4_k_cu_e0839e37_267474cuda3std3__45__cpo5beginE)
_ZN40_INTERNAL_ddaa7357_4_k_cu_e0839e37_267474cuda3std3__45__cpo5beginE:
	.zero		1
	.type		_ZN40_INTERNAL_ddaa7357_4_k_cu_e0839e37_267474cuda3std3__442_GLOBAL__N__ddaa7357_4_k_cu_e0839e37_267476ignoreE,@object
	.size		_ZN40_INTERNAL_ddaa7357_4_k_cu_e0839e37_267474cuda3std3__442_GLOBAL__N__ddaa7357_4_k_cu_e0839e37_267476ignoreE,(_ZN40_INTERNAL_ddaa7357_4_k_cu_e0839e37_267474cute7productE - _ZN40_INTERNAL_ddaa7357_4_k_cu_e0839e37_267474cuda3std3__442_GLOBAL__N__ddaa7357_4_k_cu_e0839e37_267476ignoreE)
_ZN40_INTERNAL_ddaa7357_4_k_cu_e0839e37_267474cuda3std3__442_GLOBAL__N__ddaa7357_4_k_cu_e0839e37_267476ignoreE:
	.zero		1
	.type		_ZN40_INTERNAL_ddaa7357_4_k_cu_e0839e37_267474cute7productE,@object
	.size		_ZN40_INTERNAL_ddaa7357_4_k_cu_e0839e37_267474cute7productE,(_ZN40_INTERNAL_ddaa7357_4_k_cu_e0839e37_267474cuda3std3__45__cpo3endE - _ZN40_INTERNAL_ddaa7357_4_k_cu_e0839e37_267474cute7productE)
_ZN40_INTERNAL_ddaa7357_4_k_cu_e0839e37_267474cute7productE:
	.zero		1
	.type		_ZN40_INTERNAL_ddaa7357_4_k_cu_e0839e37_267474cuda3std3__45__cpo3endE,@object
	.size		_ZN40_INTERNAL_ddaa7357_4_k_cu_e0839e37_267474cuda3std3__45__cpo3endE,(_ZN40_INTERNAL_ddaa7357_4_k_cu_e0839e37_267474cuda3std3__419piecewise_constructE - _ZN40_INTERNAL_ddaa7357_4_k_cu_e0839e37_267474cuda3std3__45__cpo3endE)
_ZN40_INTERNAL_ddaa7357_4_k_cu_e0839e37_267474cuda3std3__45__cpo3endE:
	.zero		1
	.type		_ZN40_INTERNAL_ddaa7357_4_k_cu_e0839e37_267474cuda3std3__419piecewise_constructE,@object
	.size		_ZN40_INTERNAL_ddaa7357_4_k_cu_e0839e37_267474cuda3std3__419piecewise_constructE,(_ZN40_INTERNAL_ddaa7357_4_k_cu_e0839e37_267474cuda3std3__45__cpo4cendE - _ZN40_INTERNAL_ddaa7357_4_k_cu_e0839e37_267474cuda3std3__419piecewise_constructE)
_ZN40_INTERNAL_ddaa7357_4_k_cu_e0839e37_267474cuda3std3__419piecewise_constructE:
	.zero		1
	.type		_ZN40_INTERNAL_ddaa7357_4_k_cu_e0839e37_267474cuda3std3__45__cpo4cendE,@object
	.size		_ZN40_INTERNAL_ddaa7357_4_k_cu_e0839e37_267474cuda3std3__45__cpo4cendE,(_ZN40_INTERNAL_ddaa7357_4_k_cu_e0839e37_267474cuda3std6ranges3__45__cpo4swapE - _ZN40_INTERNAL_ddaa7357_4_k_cu_e0839e37_267474cuda3std3__45__cpo4cendE)
_ZN40_INTERNAL_ddaa7357_4_k_cu_e0839e37_267474cuda3std3__45__cpo4cendE:
	.zero		1
	.type		_ZN40_INTERNAL_ddaa7357_4_k_cu_e0839e37_267474cuda3std6ranges3__45__cpo4swapE,@object
	.size		_ZN40_INTERNAL_ddaa7357_4_k_cu_e0839e37_267474cuda3std6ranges3__45__cpo4swapE,(.L_8 - _ZN40_INTERNAL_ddaa7357_4_k_cu_e0839e37_267474cuda3std6ranges3__45__cpo4swapE)
_ZN40_INTERNAL_ddaa7357_4_k_cu_e0839e37_267474cuda3std6ranges3__45__cpo4swapE:
	.zero		1
.L_8:


//--------------------- .nv.constant0._ZN7cutlass13device_kernelINS_4gemm6kernel13GemmUniversalIN4cute5tupleIJiiiiEEENS1_10collective13CollectiveMmaINS1_34MainloopSm90TmaGmmaWarpSpecializedILi3ENS5_IJNS4_1CILi1EEENSA_ILi4EEESB_EEENS1_35KernelTmaWarpSpecializedCooperativeEEENS5_IJNSA_ILi256EEESG_NSA_ILi32EEEEEEfNS5_IJlSB_lEEEfSJ_NS4_8TiledMMAINS4_8MMA_AtomIJNS4_4SM904GMMA30MMA_64x256x8_F32TF32TF32_SS_TNILNSN_7ScaleInE1ELSP_1EEEEEENS4_6LayoutINS5_IJNSA_ILi2EEESB_SB_EEENS5_IJSB_NSA_ILi0EEESV_EEEEENS5_IJNS4_10UnderscoreESY_SY_EEEEENS4_23SM90_TMA_LOAD_MULTICASTENS4_14ComposedLayoutINS4_7SwizzleILi3ELi4ELi3EEENS4_18smem_ptr_flag_bitsILi32EEENSS_INS5_IJNSA_ILi8EEESH_EEENS5_IJSH_SB_EEEEEEEvNS4_8identityENS4_13SM90_TMA_LOADES1B_vS1C_EENS_8epilogue10collective6detail29Sm90TmaWarpSpecializedAdapterINS1G_15DefaultEpilogueIfSJ_SJ_NS1F_6thread17LinearCombinationIfLi1EffLNS1K_9ScaleType4KindE0ELNS_15FloatRoundStyleE2EfEENS1_15EpilogueDefaultEEEEEvvEEEEvNT_6ParamsE --------------------------
	.section	.nv.constant0._ZN7cutlass13device_kernelINS_4gemm6kernel13GemmUniversalIN4cute5tupleIJiiiiEEENS1_10collective13CollectiveMmaINS1_34MainloopSm90TmaGmmaWarpSpecializedILi3ENS5_IJNS4_1CILi1EEENSA_ILi4EEESB_EEENS1_35KernelTmaWarpSpecializedCooperativeEEENS5_IJNSA_ILi256EEESG_NSA_ILi32EEEEEEfNS5_IJlSB_lEEEfSJ_NS4_8TiledMMAINS4_8MMA_AtomIJNS4_4SM904GMMA30MMA_64x256x8_F32TF32TF32_SS_TNILNSN_7ScaleInE1ELSP_1EEEEEENS4_6LayoutINS5_IJNSA_ILi2EEESB_SB_EEENS5_IJSB_NSA_ILi0EEESV_EEEEENS5_IJNS4_10UnderscoreESY_SY_EEEEENS4_23SM90_TMA_LOAD_MULTICASTENS4_14ComposedLayoutINS4_7SwizzleILi3ELi4ELi3EEENS4_18smem_ptr_flag_bitsILi32EEENSS_INS5_IJNSA_ILi8EEESH_EEENS5_IJSH_SB_EEEEEEEvNS4_8identityENS4_13SM90_TMA_LOADES1B_vS1C_EENS_8epilogue10collective6detail29Sm90TmaWarpSpecializedAdapterINS1G_15DefaultEpilogueIfSJ_SJ_NS1F_6thread17LinearCombinationIfLi1EffLNS1K_9ScaleType4KindE0ELNS_15FloatRoundStyleE2EfEENS1_15EpilogueDefaultEEEEEvvEEEEvNT_6ParamsE,"a",@progbits
	.sectionflags	@""
	.align	4
.nv.constant0._ZN7cutlass13device_kernelINS_4gemm6kernel13GemmUniversalIN4cute5tupleIJiiiiEEENS1_10collective13CollectiveMmaINS1_34MainloopSm90TmaGmmaWarpSpecializedILi3ENS5_IJNS4_1CILi1EEENSA_ILi4EEESB_EEENS1_35KernelTmaWarpSpecializedCooperativeEEENS5_IJNSA_ILi256EEESG_NSA_ILi32EEEEEEfNS5_IJlSB_lEEEfSJ_NS4_8TiledMMAINS4_8MMA_AtomIJNS4_4SM904GMMA30MMA_64x256x8_F32TF32TF32_SS_TNILNSN_7ScaleInE1ELSP_1EEEEEENS4_6LayoutINS5_IJNSA_ILi2EEESB_SB_EEENS5_IJSB_NSA_ILi0EEESV_EEEEENS5_IJNS4_10UnderscoreESY_SY_EEEEENS4_23SM90_TMA_LOAD_MULTICASTENS4_14ComposedLayoutINS4_7SwizzleILi3ELi4ELi3EEENS4_18smem_ptr_flag_bitsILi32EEENSS_INS5_IJNSA_ILi8EEESH_EEENS5_IJSH_SB_EEEEEEEvNS4_8identityENS4_13SM90_TMA_LOADES1B_vS1C_EENS_8epilogue10collective6detail29Sm90TmaWarpSpecializedAdapterINS1G_15DefaultEpilogueIfSJ_SJ_NS1F_6thread17LinearCombinationIfLi1EffLNS1K_9ScaleType4KindE0ELNS_15FloatRoundStyleE2EfEENS1_15EpilogueDefaultEEEEEvvEEEEvNT_6ParamsE:
	.zero		1664


//--------------------- SYMBOLS --------------------------

	.type		.nv.reservedSmem.offset0,@object
	.size		.nv.reservedSmem.offset0,0x4
	.type		__assertfail,@function
